//
// Generated by NVIDIA NVVM Compiler
//
// Compiler Build ID: CL-36424714
// Cuda compilation tools, release 13.0, V13.0.88
// Based on NVVM 20.0.0
//

.version 9.0
.target sm_100
.address_size 64

	// .globl	_Z10layer_normILi256EEvPfS0_ii
// _ZZ11blockReduceILi256EEffE4smem has been demoted
// _ZZ10layer_normILi256EEvPfS0_iiE4mean has been demoted
// _ZZ10layer_normILi256EEvPfS0_iiE3var has been demoted
.extern .shared .align 16 .b8 smem[];

.visible .entry _Z10layer_normILi256EEvPfS0_ii(
	.param .u64 .ptr .align 1 _Z10layer_normILi256EEvPfS0_ii_param_0,
	.param .u64 .ptr .align 1 _Z10layer_normILi256EEvPfS0_ii_param_1,
	.param .u32 _Z10layer_normILi256EEvPfS0_ii_param_2,
	.param .u32 _Z10layer_normILi256EEvPfS0_ii_param_3
)
{
	.reg .pred 	%p<40>;
	.reg .b32 	%r<96>;
	.reg .b32 	%f<116>;
	.reg .b64 	%rd<11>;
	// demoted variable
	.shared .align 4 .b8 _ZZ11blockReduceILi256EEffE4smem[32];
	// demoted variable
	.shared .align 4 .f32 _ZZ10layer_normILi256EEvPfS0_iiE4mean;
	// demoted variable
	.shared .align 4 .f32 _ZZ10layer_normILi256EEvPfS0_iiE3var;
	ld.param.u64 	%rd3, [_Z10layer_normILi256EEvPfS0_ii_param_0];
	ld.param.u64 	%rd4, [_Z10layer_normILi256EEvPfS0_ii_param_1];
	ld.param.u32 	%r23, [_Z10layer_normILi256EEvPfS0_ii_param_3];
	mov.u32 	%r24, %ctaid.x;
	mov.u32 	%r1, %tid.x;
	mul.lo.s32 	%r2, %r23, %r24;
	shl.b32 	%r95, %r1, 2;
	add.s32 	%r92, %r2, %r95;
	add.s32 	%r5, %r2, %r23;
	setp.ge.s32 	%p1, %r92, %r5;
	@%p1 bra 	$L__BB0_3;
	mov.u32 	%r25, %ntid.x;
	shl.b32 	%r6, %r25, 2;
	cvta.to.global.u64 	%rd1, %rd3;
$L__BB0_2:
	rem.s32 	%r26, %r92, %r23;
	shl.b32 	%r27, %r26, 2;
	mov.u32 	%r28, smem;
	add.s32 	%r29, %r28, %r27;
	mul.wide.s32 	%rd5, %r92, 4;
	add.s64 	%rd6, %rd1, %rd5;
	ld.global.v4.f32 	{%f32, %f33, %f34, %f35}, [%rd6];
	st.shared.v4.f32 	[%r29], {%f32, %f33, %f34, %f35};
	add.s32 	%r92, %r92, %r6;
	setp.lt.s32 	%p2, %r92, %r5;
	@%p2 bra 	$L__BB0_2;
$L__BB0_3:
	setp.ge.s32 	%p3, %r95, %r23;
	mov.f32 	%f107, 0f00000000;
	@%p3 bra 	$L__BB0_6;
	mov.u32 	%r30, %ntid.x;
	shl.b32 	%r7, %r30, 2;
	mov.f32 	%f107, 0f00000000;
	mov.u32 	%r32, smem;
	mov.u32 	%r93, %r95;
$L__BB0_5:
	shl.b32 	%r31, %r93, 2;
	add.s32 	%r33, %r32, %r31;
	ld.shared.v4.f32 	{%f38, %f39, %f40, %f41}, [%r33];
	add.f32 	%f42, %f107, %f38;
	add.s32 	%r34, %r93, 1;
	setp.lt.s32 	%p4, %r34, %r23;
	add.f32 	%f43, %f42, %f39;
	selp.f32 	%f44, %f43, %f42, %p4;
	add.s32 	%r35, %r93, 2;
	setp.lt.s32 	%p5, %r35, %r23;
	add.f32 	%f45, %f40, %f44;
	selp.f32 	%f46, %f45, %f44, %p5;
	add.s32 	%r36, %r93, 3;
	setp.lt.s32 	%p6, %r36, %r23;
	add.f32 	%f47, %f41, %f46;
	selp.f32 	%f107, %f47, %f46, %p6;
	add.s32 	%r93, %r93, %r7;
	setp.lt.s32 	%p7, %r93, %r23;
	@%p7 bra 	$L__BB0_5;
$L__BB0_6:
	mov.b32 	%r37, %f107;
	shfl.sync.bfly.b32	%r38|%p8, %r37, 16, 31, -1;
	mov.b32 	%f48, %r38;
	add.f32 	%f49, %f107, %f48;
	mov.b32 	%r39, %f49;
	shfl.sync.bfly.b32	%r40|%p9, %r39, 8, 31, -1;
	mov.b32 	%f50, %r40;
	add.f32 	%f51, %f49, %f50;
	mov.b32 	%r41, %f51;
	shfl.sync.bfly.b32	%r42|%p10, %r41, 4, 31, -1;
	mov.b32 	%f52, %r42;
	add.f32 	%f53, %f51, %f52;
	mov.b32 	%r43, %f53;
	shfl.sync.bfly.b32	%r44|%p11, %r43, 2, 31, -1;
	mov.b32 	%f54, %r44;
	add.f32 	%f55, %f53, %f54;
	mov.b32 	%r45, %f55;
	shfl.sync.bfly.b32	%r46|%p12, %r45, 1, 31, -1;
	mov.b32 	%f56, %r46;
	add.f32 	%f4, %f55, %f56;
	and.b32  	%r12, %r1, 31;
	setp.ne.s32 	%p13, %r12, 0;
	shr.u32 	%r47, %r1, 3;
	mov.u32 	%r48, _ZZ11blockReduceILi256EEffE4smem;
	add.s32 	%r13, %r48, %r47;
	@%p13 bra 	$L__BB0_8;
	st.shared.f32 	[%r13], %f4;
$L__BB0_8:
	bar.sync 	0;
	setp.gt.u32 	%p14, %r12, 7;
	shl.b32 	%r49, %r12, 2;
	add.s32 	%r14, %r48, %r49;
	mov.f32 	%f108, 0f00000000;
	@%p14 bra 	$L__BB0_10;
	ld.shared.f32 	%f108, [%r14];
$L__BB0_10:
	mov.b32 	%r51, %f108;
	shfl.sync.bfly.b32	%r52|%p15, %r51, 4, 31, -1;
	mov.b32 	%f58, %r52;
	add.f32 	%f59, %f108, %f58;
	mov.b32 	%r53, %f59;
	shfl.sync.bfly.b32	%r54|%p16, %r53, 2, 31, -1;
	mov.b32 	%f60, %r54;
	add.f32 	%f61, %f59, %f60;
	mov.b32 	%r55, %f61;
	shfl.sync.bfly.b32	%r56|%p17, %r55, 1, 31, -1;
	mov.b32 	%f62, %r56;
	add.f32 	%f7, %f61, %f62;
	setp.ne.s32 	%p18, %r1, 0;
	@%p18 bra 	$L__BB0_12;
	cvt.rn.f32.s32 	%f63, %r23;
	div.rn.f32 	%f64, %f7, %f63;
	st.shared.f32 	[_ZZ10layer_normILi256EEvPfS0_iiE4mean], %f64;
$L__BB0_12:
	setp.ge.s32 	%p19, %r95, %r23;
	bar.sync 	0;
	mov.f32 	%f111, 0f00000000;
	@%p19 bra 	$L__BB0_17;
	ld.shared.f32 	%f8, [_ZZ10layer_normILi256EEvPfS0_iiE4mean];
	mov.u32 	%r57, %ntid.x;
	shl.b32 	%r15, %r57, 2;
	mov.f32 	%f111, 0f00000000;
	mov.u32 	%r59, smem;
	mov.u32 	%r94, %r95;
$L__BB0_14:
	shl.b32 	%r58, %r94, 2;
	add.s32 	%r60, %r59, %r58;
	ld.shared.v4.f32 	{%f67, %f68, %f10, %f11}, [%r60];
	mov.b32 	%r61, %f68;
	mov.b64 	%rd7, {%r62, %r61};
	sub.f32 	%f69, %f8, %f67;
	fma.rn.f32 	%f110, %f69, %f69, %f111;
	add.s32 	%r63, %r94, 1;
	setp.ge.s32 	%p20, %r63, %r23;
	{ .reg .b32 tmp; mov.b64 {tmp, %r17}, %rd7; }
	@%p20 bra 	$L__BB0_16;
	mov.b32 	%f70, %r17;
	sub.f32 	%f71, %f8, %f70;
	fma.rn.f32 	%f110, %f71, %f71, %f110;
$L__BB0_16:
	add.s32 	%r64, %r94, 2;
	setp.lt.s32 	%p21, %r64, %r23;
	sub.f32 	%f72, %f8, %f10;
	fma.rn.f32 	%f73, %f72, %f72, %f110;
	selp.f32 	%f74, %f73, %f110, %p21;
	add.s32 	%r65, %r94, 3;
	setp.lt.s32 	%p22, %r65, %r23;
	sub.f32 	%f75, %f8, %f11;
	fma.rn.f32 	%f76, %f75, %f75, %f74;
	selp.f32 	%f111, %f76, %f74, %p22;
	add.s32 	%r94, %r94, %r15;
	setp.lt.s32 	%p23, %r94, %r23;
	@%p23 bra 	$L__BB0_14;
$L__BB0_17:
	setp.ne.s32 	%p24, %r12, 0;
	mov.b32 	%r66, %f111;
	shfl.sync.bfly.b32	%r67|%p25, %r66, 16, 31, -1;
	mov.b32 	%f77, %r67;
	add.f32 	%f78, %f111, %f77;
	mov.b32 	%r68, %f78;
	shfl.sync.bfly.b32	%r69|%p26, %r68, 8, 31, -1;
	mov.b32 	%f79, %r69;
	add.f32 	%f80, %f78, %f79;
	mov.b32 	%r70, %f80;
	shfl.sync.bfly.b32	%r71|%p27, %r70, 4, 31, -1;
	mov.b32 	%f81, %r71;
	add.f32 	%f82, %f80, %f81;
	mov.b32 	%r72, %f82;
	shfl.sync.bfly.b32	%r73|%p28, %r72, 2, 31, -1;
	mov.b32 	%f83, %r73;
	add.f32 	%f84, %f82, %f83;
	mov.b32 	%r74, %f84;
	shfl.sync.bfly.b32	%r75|%p29, %r74, 1, 31, -1;
	mov.b32 	%f85, %r75;
	add.f32 	%f17, %f84, %f85;
	@%p24 bra 	$L__BB0_19;
	st.shared.f32 	[%r13], %f17;
$L__BB0_19:
	setp.gt.u32 	%p30, %r12, 7;
	bar.sync 	0;
	mov.f32 	%f112, 0f00000000;
	@%p30 bra 	$L__BB0_21;
	ld.shared.f32 	%f112, [%r14];
$L__BB0_21:
	setp.ne.s32 	%p31, %r1, 0;
	mov.b32 	%r76, %f112;
	shfl.sync.bfly.b32	%r77|%p32, %r76, 4, 31, -1;
	mov.b32 	%f87, %r77;
	add.f32 	%f88, %f112, %f87;
	mov.b32 	%r78, %f88;
	shfl.sync.bfly.b32	%r79|%p33, %r78, 2, 31, -1;
	mov.b32 	%f89, %r79;
	add.f32 	%f90, %f88, %f89;
	mov.b32 	%r80, %f90;
	shfl.sync.bfly.b32	%r81|%p34, %r80, 1, 31, -1;
	mov.b32 	%f91, %r81;
	add.f32 	%f20, %f90, %f91;
	@%p31 bra 	$L__BB0_23;
	cvt.rn.f32.s32 	%f92, %r23;
	div.rn.f32 	%f93, %f20, %f92;
	add.f32 	%f94, %f93, 0f3727C5AC;
	rsqrt.approx.f32 	%f95, %f94;
	st.shared.f32 	[_ZZ10layer_normILi256EEvPfS0_iiE3var], %f95;
$L__BB0_23:
	setp.ge.s32 	%p35, %r95, %r23;
	bar.sync 	0;
	@%p35 bra 	$L__BB0_32;
	ld.shared.f32 	%f21, [_ZZ10layer_normILi256EEvPfS0_iiE4mean];
	ld.shared.f32 	%f22, [_ZZ10layer_normILi256EEvPfS0_iiE3var];
	mov.u32 	%r82, %ntid.x;
	shl.b32 	%r19, %r82, 2;
	cvta.to.global.u64 	%rd2, %rd4;
	mov.u32 	%r84, smem;
$L__BB0_25:
	shl.b32 	%r83, %r95, 2;
	add.s32 	%r85, %r84, %r83;
	ld.shared.v4.f32 	{%f97, %f98, %f23, %f24}, [%r85];
	mov.b32 	%r86, %f98;
	mov.b64 	%rd8, {%r87, %r86};
	sub.f32 	%f99, %f97, %f21;
	div.rn.f32 	%f25, %f99, %f22;
	add.s32 	%r88, %r95, 1;
	setp.ge.s32 	%p36, %r88, %r23;
	{ .reg .b32 tmp; mov.b64 {tmp, %r21}, %rd8; }
	mov.f32 	%f113, 0f00000000;
	@%p36 bra 	$L__BB0_27;
	mov.b32 	%f100, %r21;
	sub.f32 	%f101, %f100, %f21;
	div.rn.f32 	%f113, %f101, %f22;
$L__BB0_27:
	add.s32 	%r89, %r95, 2;
	setp.ge.s32 	%p37, %r89, %r23;
	mov.f32 	%f114, 0f00000000;
	@%p37 bra 	$L__BB0_29;
	sub.f32 	%f103, %f23, %f21;
	div.rn.f32 	%f114, %f103, %f22;
$L__BB0_29:
	add.s32 	%r90, %r95, 3;
	setp.ge.s32 	%p38, %r90, %r23;
	mov.f32 	%f115, 0f00000000;
	@%p38 bra 	$L__BB0_31;
	sub.f32 	%f105, %f24, %f21;
	div.rn.f32 	%f115, %f105, %f22;
$L__BB0_31:
	add.s32 	%r91, %r95, %r2;
	mul.wide.s32 	%rd9, %r91, 4;
	add.s64 	%rd10, %rd2, %rd9;
	st.global.v4.f32 	[%rd10], {%f25, %f113, %f114, %f115};
	add.s32 	%r95, %r95, %r19;
	setp.lt.s32 	%p39, %r95, %r23;
	@%p39 bra 	$L__BB0_25;
$L__BB0_32:
	ret;

}


// ===== COMPILED SASS (sm_100) =====

	.target	sm_100

	.elftype	@"ET_EXEC"


//--------------------- .note.nv.tkinfo           --------------------------
	.section	.note.nv.tkinfo,"",@"SHT_NOTE"
	.sectionflags	@"SHF_NOTE_NV_TKINFO"
	.tkinfo
        /*0018*/ 	.word	0x00000002
        /*0030*/ 	.string	""
        /*0030*/ 	.string	"ptxas"
        /*0030*/ 	.string	"Cuda compilation tools, release 13.0, V13.0.88"
        /*0030*/ 	.string	"Build cuda_13.0.r13.0/compiler.36424714_0"
        /*0030*/ 	.string	"-arch sm_100 -m 64 "



//--------------------- .note.nv.cuinfo           --------------------------
	.section	.note.nv.cuinfo,"",@"SHT_NOTE"
	.sectionflags	@"SHF_NOTE_NV_CUINFO"
        /*0018*/ 	.short	0x0002
        /*001a*/ 	.short	0x0064
        /*001c*/ 	.short	0x0082
	.zero		2


//--------------------- .nv.info                  --------------------------
	.section	.nv.info,"",@"SHT_CUDA_INFO"
	.align	4


	//----- nvinfo : EIATTR_REGCOUNT
	.align		4
        /*0000*/ 	.byte	0x04, 0x2f
        /*0002*/ 	.short	(.L_1 - .L_0)
	.align		4
.L_0:
        /*0004*/ 	.word	index@(_Z10layer_normILi256EEvPfS0_ii)
        /*0008*/ 	.word	0x0000001a


	//----- nvinfo : EIATTR_FRAME_SIZE
	.align		4
.L_1:
        /*000c*/ 	.byte	0x04, 0x11
        /*000e*/ 	.short	(.L_3 - .L_2)
	.align		4
.L_2:
        /*0010*/ 	.word	index@($__internal_0_$__cuda_sm3x_div_rn_noftz_f32_slowpath)
        /*0014*/ 	.word	0x00000000


	//----- nvinfo : EIATTR_FRAME_SIZE
	.align		4
.L_3:
        /*0018*/ 	.byte	0x04, 0x11
        /*001a*/ 	.short	(.L_5 - .L_4)
	.align		4
.L_4:
        /*001c*/ 	.word	index@(_Z10layer_normILi256EEvPfS0_ii)
        /*0020*/ 	.word	0x00000000


	//----- nvinfo : EIATTR_MIN_STACK_SIZE
	.align		4
.L_5:
        /*0024*/ 	.byte	0x04, 0x12
        /*0026*/ 	.short	(.L_7 - .L_6)
	.align		4
.L_6:
        /*0028*/ 	.word	index@(_Z10layer_normILi256EEvPfS0_ii)
        /*002c*/ 	.word	0x00000000
.L_7:


//--------------------- .nv.compat                --------------------------
	.section	.nv.compat,"",@"SHT_CUDA_COMPAT_INFO"
	.align	4
        /*0000*/ 	.byte	0x02, 0x09, 0x00, 0x00, 0x02, 0x02, 0x01, 0x00, 0x02, 0x05, 0x05, 0x00, 0x03, 0x07, 0x01, 0x01
        /*0010*/ 	.byte	0x02, 0x03, 0x00, 0x00, 0x02, 0x06, 0x01, 0x00, 0x04, 0x0b, 0x08, 0x00, 0x01, 0x00, 0x00, 0x00
        /*0020*/ 	.byte	0x00, 0x00, 0x00, 0x00


//--------------------- .nv.info._Z10layer_normILi256EEvPfS0_ii --------------------------
	.section	.nv.info._Z10layer_normILi256EEvPfS0_ii,"",@"SHT_CUDA_INFO"
	.sectionflags	@""
	.align	4


	//----- nvinfo : EIATTR_CUDA_API_VERSION
	.align		4
        /*0000*/ 	.byte	0x04, 0x37
        /*0002*/ 	.short	(.L_9 - .L_8)
.L_8:
        /*0004*/ 	.word	0x00000082


	//----- nvinfo : EIATTR_KPARAM_INFO
	.align		4
.L_9:
        /*0008*/ 	.byte	0x04, 0x17
        /*000a*/ 	.short	(.L_11 - .L_10)
.L_10:
        /*000c*/ 	.word	0x00000000
        /*0010*/ 	.short	0x0003
        /*0012*/ 	.short	0x0014
        /*0014*/ 	.byte	0x00, 0xf0, 0x11, 0x00


	//----- nvinfo : EIATTR_KPARAM_INFO
	.align		4
.L_11:
        /*0018*/ 	.byte	0x04, 0x17
        /*001a*/ 	.short	(.L_13 - .L_12)
.L_12:
        /*001c*/ 	.word	0x00000000
        /*0020*/ 	.short	0x0002
        /*0022*/ 	.short	0x0010
        /*0024*/ 	.byte	0x00, 0xf0, 0x11, 0x00


	//----- nvinfo : EIATTR_KPARAM_INFO
	.align		4
.L_13:
        /*0028*/ 	.byte	0x04, 0x17
        /*002a*/ 	.short	(.L_15 - .L_14)
.L_14:
        /*002c*/ 	.word	0x00000000
        /*0030*/ 	.short	0x0001
        /*0032*/ 	.short	0x0008
        /*0034*/ 	.byte	0x00, 0xf5, 0x21, 0x00


	//----- nvinfo : EIATTR_KPARAM_INFO
	.align		4
.L_15:
        /*0038*/ 	.byte	0x04, 0x17
        /*003a*/ 	.short	(.L_17 - .L_16)
.L_16:
        /*003c*/ 	.word	0x00000000
        /*0040*/ 	.short	0x0000
        /*0042*/ 	.short	0x0000
        /*0044*/ 	.byte	0x00, 0xf5, 0x21, 0x00


	//----- nvinfo : EIATTR_SPARSE_MMA_MASK
	.align		4
.L_17:
        /*0048*/ 	.byte	0x03, 0x50
        /*004a*/ 	.short	0x0000


	//----- nvinfo : EIATTR_MAXREG_COUNT
	.align		4
        /*004c*/ 	.byte	0x03, 0x1b
        /*004e*/ 	.short	0x00ff


	//----- nvinfo : EIATTR_NUM_BARRIERS
	.align		4
        /*0050*/ 	.byte	0x02, 0x4c
        /*0052*/ 	.byte	0x01
	.zero		1


	//----- nvinfo : EIATTR_MERCURY_ISA_VERSION
	.align		4
        /*0054*/ 	.byte	0x03, 0x5f
        /*0056*/ 	.short	0x0101


	//----- nvinfo : EIATTR_COOP_GROUP_MASK_REGIDS
	.align		4
        /*0058*/ 	.byte	0x04, 0x29
        /*005a*/ 	.short	(.L_19 - .L_18)


	//   ....[0]....
.L_18:
        /*005c*/ 	.word	0xffffffff


	//   ....[1]....
        /*0060*/ 	.word	0xffffffff


	//   ....[2]....
        /*0064*/ 	.word	0xffffffff


	//   ....[3]....
        /*0068*/ 	.word	0xffffffff


	//   ....[4]....
        /*006c*/ 	.word	0xffffffff


	//   ....[5]....
        /*0070*/ 	.word	0xffffffff


	//   ....[6]....
        /*0074*/ 	.word	0xffffffff


	//   ....[7]....
        /*0078*/ 	.word	0xffffffff


	//   ....[8]....
        /*007c*/ 	.word	0xffffffff


	//   ....[9]....
        /*0080*/ 	.word	0xffffffff


	//   ....[10]....
        /*0084*/ 	.word	0xffffffff


	//   ....[11]....
        /*0088*/ 	.word	0xffffffff


	//   ....[12]....
        /*008c*/ 	.word	0xffffffff


	//   ....[13]....
        /*0090*/ 	.word	0xffffffff


	//   ....[14]....
        /*0094*/ 	.word	0xffffffff


	//   ....[15]....
        /*0098*/ 	.word	0xffffffff


	//----- nvinfo : EIATTR_COOP_GROUP_INSTR_OFFSETS
	.align		4
.L_19:
        /*009c*/ 	.byte	0x04, 0x28
        /*009e*/ 	.short	(.L_21 - .L_20)


	//   ....[0]....
.L_20:
        /*00a0*/ 	.word	0x000004f0


	//   ....[1]....
        /*00a4*/ 	.word	0x00000580


	//   ....[2]....
        /*00a8*/ 	.word	0x000005a0


	//   ....[3]....
        /*00ac*/ 	.word	0x000005d0


	//   ....[4]....
        /*00b0*/ 	.word	0x00000620


	//   ....[5]....
        /*00b4*/ 	.word	0x00000680


	//   ....[6]....
        /*00b8*/ 	.word	0x000006a0


	//   ....[7]....
        /*00bc*/ 	.word	0x000006c0


	//   ....[8]....
        /*00c0*/ 	.word	0x00000a60


	//   ....[9]....
        /*00c4*/ 	.word	0x00000ac0


	//   ....[10]....
        /*00c8*/ 	.word	0x00000ae0


	//   ....[11]....
        /*00cc*/ 	.word	0x00000b00


	//   ....[12]....
        /*00d0*/ 	.word	0x00000b20


	//   ....[13]....
        /*00d4*/ 	.word	0x00000b80


	//   ....[14]....
        /*00d8*/ 	.word	0x00000ba0


	//   ....[15]....
        /*00dc*/ 	.word	0x00000bc0


	//----- nvinfo : EIATTR_VRC_CTA_INIT_COUNT
	.align		4
.L_21:
        /*00e0*/ 	.byte	0x02, 0x4a
	.zero		1
	.zero		1


	//----- nvinfo : EIATTR_EXIT_INSTR_OFFSETS
	.align		4
        /*00e4*/ 	.byte	0x04, 0x1c
        /*00e6*/ 	.short	(.L_23 - .L_22)


	//   ....[0]....
.L_22:
        /*00e8*/ 	.word	0x00000db0


	//   ....[1]....
        /*00ec*/ 	.word	0x000013f0


	//----- nvinfo : EIATTR_CRS_STACK_SIZE
	.align		4
.L_23:
        /*00f0*/ 	.byte	0x04, 0x1e
        /*00f2*/ 	.short	(.L_25 - .L_24)
.L_24:
        /*00f4*/ 	.word	0x00000000


	//----- nvinfo : EIATTR_CBANK_PARAM_SIZE
	.align		4
.L_25:
        /*00f8*/ 	.byte	0x03, 0x19
        /*00fa*/ 	.short	0x0018


	//----- nvinfo : EIATTR_PARAM_CBANK
	.align		4
        /*00fc*/ 	.byte	0x04, 0x0a
        /*00fe*/ 	.short	(.L_27 - .L_26)
	.align		4
.L_26:
        /*0100*/ 	.word	index@(.nv.constant0._Z10layer_normILi256EEvPfS0_ii)
        /*0104*/ 	.short	0x0380
        /*0106*/ 	.short	0x0018


	//----- nvinfo : EIATTR_SW_WAR
	.align		4
.L_27:
        /*0108*/ 	.byte	0x04, 0x36
        /*010a*/ 	.short	(.L_29 - .L_28)
.L_28:
        /*010c*/ 	.word	0x00000008
.L_29:


//--------------------- .nv.callgraph             --------------------------
	.section	.nv.callgraph,"",@"SHT_CUDA_CALLGRAPH"
	.align	4
	.sectionentsize	8
	.align		4
        /*0000*/ 	.word	0x00000000
	.align		4
        /*0004*/ 	.word	0xffffffff
	.align		4
        /*0008*/ 	.word	0x00000000
	.align		4
        /*000c*/ 	.word	0xfffffffe
	.align		4
        /*0010*/ 	.word	0x00000000
	.align		4
        /*0014*/ 	.word	0xfffffffd
	.align		4
        /*0018*/ 	.word	0x00000000
	.align		4
        /*001c*/ 	.word	0xfffffffc


//--------------------- .text._Z10layer_normILi256EEvPfS0_ii --------------------------
	.section	.text._Z10layer_normILi256EEvPfS0_ii,"ax",@progbits
	.align	128
        .global         _Z10layer_normILi256EEvPfS0_ii
        .type           _Z10layer_normILi256EEvPfS0_ii,@function
        .size           _Z10layer_normILi256EEvPfS0_ii,(.L_x_41 - _Z10layer_normILi256EEvPfS0_ii)
        .other          _Z10layer_normILi256EEvPfS0_ii,@"STO_CUDA_ENTRY STV_DEFAULT"
_Z10layer_normILi256EEvPfS0_ii:
.text._Z10layer_normILi256EEvPfS0_ii:
[----:B------:R-:W-:Y:S01]  /*0000*/  LDC R1, c[0x0][0x37c] ;  /* 0x0000df00ff017b82 */ /* 0x000fe20000000800 */
[----:B------:R-:W0:Y:S07]  /*0010*/  S2R R8, SR_TID.X ;  /* 0x0000000000087919 */ /* 0x000e2e0000002100 */
[----:B------:R-:W1:Y:S01]  /*0020*/  S2UR UR8, SR_CTAID.X ;  /* 0x00000000000879c3 */ /* 0x000e620000002500 */
[----:B------:R-:W2:Y:S01]  /*0030*/  LDCU UR4, c[0x0][0x394] ;  /* 0x00007280ff0477ac */ /* 0x000ea20008000800 */
[----:B------:R-:W-:Y:S01]  /*0040*/  BSSY.RECONVERGENT B0, `(.L_x_0) ;  /* 0x000002f000007945 */ /* 0x000fe20003800200 */
[----:B------:R-:W3:Y:S01]  /*0050*/  LDCU.64 UR6, c[0x0][0x358] ;  /* 0x00006b00ff0677ac */ /* 0x000ee20008000a00 */
[----:B--2---:R-:W-:Y:S01]  /*0060*/  IMAD.U32 R3, RZ, RZ, UR4 ;  /* 0x00000004ff037e24 */ /* 0x004fe2000f8e00ff */
[----:B------:R-:W2:Y:S03]  /*0070*/  LDCU UR4, c[0x0][0x394] ;  /* 0x00007280ff0477ac */ /* 0x000ea60008000800 */
[----:B-1----:R-:W-:-:S02]  /*0080*/  IMAD R0, R3, UR8, R3 ;  /* 0x0000000803007c24 */ /* 0x002fc4000f8e0203 */
[----:B0-----:R-:W-:-:S04]  /*0090*/  IMAD.SHL.U32 R2, R8, 0x4, RZ ;  /* 0x0000000408027824 */ /* 0x001fc800078e00ff */
[----:B------:R-:W-:-:S05]  /*00a0*/  IMAD R7, R3, UR8, R2 ;  /* 0x0000000803077c24 */ /* 0x000fca000f8e0202 */
[----:B------:R-:W-:-:S13]  /*00b0*/  ISETP.GE.AND P0, PT, R7, R0, PT ;  /* 0x000000000700720c */ /* 0x000fda0003f06270 */
[----:B--23--:R-:W-:Y:S05]  /*00c0*/  @P0 BRA `(.L_x_1) ;  /* 0x0000000000980947 */ /* 0x00cfea0003800000 */
[-C--:B------:R-:W-:Y:S01]  /*00d0*/  IABS R9, R3.reuse ;  /* 0x0000000300097213 */ /* 0x080fe20000000000 */
[----:B------:R-:W0:Y:S01]  /*00e0*/  S2R R14, SR_CgaCtaId ;  /* 0x00000000000e7919 */ /* 0x000e220000008800 */
[----:B------:R-:W1:Y:S01]  /*00f0*/  LDC R12, c[0x0][0x360] ;  /* 0x0000d800ff0c7b82 */ /* 0x000e620000000800 */
[----:B------:R-:W-:Y:S01]  /*0100*/  MOV R13, 0x400 ;  /* 0x00000400000d7802 */ /* 0x000fe20000000f00 */
[----:B------:R-:W2:Y:S01]  /*0110*/  I2F.RP R6, R9 ;  /* 0x0000000900067306 */ /* 0x000ea20000209400 */
[----:B------:R-:W-:Y:S02]  /*0120*/  ISETP.NE.AND P0, PT, R3, RZ, PT ;  /* 0x000000ff0300720c */ /* 0x000fe40003f05270 */
[----:B------:R-:W-:Y:S01]  /*0130*/  LOP3.LUT R17, RZ, R3, RZ, 0x33, !PT ;  /* 0x00000003ff117212 */ /* 0x000fe200078e33ff */
[----:B------:R-:W-:Y:S02]  /*0140*/  VIADD R13, R13, 0x30 ;  /* 0x000000300d0d7836 */ /* 0x000fe40000000000 */
[----:B------:R-:W3:Y:S02]  /*0150*/  LDC.64 R10, c[0x0][0x380] ;  /* 0x0000e000ff0a7b82 */ /* 0x000ee40000000a00 */
[----:B--2---:R-:W2:Y:S01]  /*0160*/  MUFU.RCP R6, R6 ;  /* 0x0000000600067308 */ /* 0x004ea20000001000 */
[----:B0-----:R-:W-:-:S02]  /*0170*/  LEA R13, R14, R13, 0x18 ;  /* 0x0000000d0e0d7211 */ /* 0x001fc400078ec0ff */
[----:B--2---:R-:W-:-:S05]  /*0180*/  IADD3 R4, PT, PT, R6, 0xffffffe, RZ ;  /* 0x0ffffffe06047810 */ /* 0x004fca0007ffe0ff */
[----:B------:R0:W2:Y:S02]  /*0190*/  F2I.FTZ.U32.TRUNC.NTZ R5, R4 ;  /* 0x0000000400057305 */ /* 0x0000a4000021f000 */
[----:B0-----:R-:W-:Y:S02]  /*01a0*/  HFMA2 R4, -RZ, RZ, 0, 0 ;  /* 0x00000000ff047431 */ /* 0x001fe400000001ff */
[----:B--2---:R-:W-:-:S04]  /*01b0*/  IMAD.MOV R16, RZ, RZ, -R5 ;  /* 0x000000ffff107224 */ /* 0x004fc800078e0a05 */
[----:B------:R-:W-:-:S04]  /*01c0*/  IMAD R15, R16, R9, RZ ;  /* 0x00000009100f7224 */ /* 0x000fc800078e02ff */
[----:B------:R-:W-:-:S04]  /*01d0*/  IMAD.HI.U32 R14, R5, R15, R4 ;  /* 0x0000000f050e7227 */ /* 0x000fc800078e0004 */
[----:B-1-3--:R-:W-:-:S07]  /*01e0*/  IMAD.MOV.U32 R15, RZ, RZ, R7 ;  /* 0x000000ffff0f7224 */ /* 0x00afce00078e0007 */
.L_x_2:
[----:B0-----:R-:W-:-:S06]  /*01f0*/  IMAD.WIDE R4, R15, 0x4, R10 ;  /* 0x000000040f047825 */ /* 0x001fcc00078e020a */
[----:B------:R-:W2:Y:S01]  /*0200*/  LDG.E.128 R4, desc[UR6][R4.64] ;  /* 0x0000000604047981 */ /* 0x000ea2000c1e1d00 */
[----:B------:R-:W-:Y:S01]  /*0210*/  IABS R19, R15 ;  /* 0x0000000f00137213 */ /* 0x000fe20000000000 */
[----:B------:R-:W-:Y:S01]  /*0220*/  IMAD.U32 R3, RZ, RZ, UR4 ;  /* 0x00000004ff037e24 */ /* 0x000fe2000f8e00ff */
[----:B------:R-:W-:Y:S01]  /*0230*/  ISETP.GE.AND P2, PT, R15, RZ, PT ;  /* 0x000000ff0f00720c */ /* 0x000fe20003f46270 */
[----:B------:R-:W-:Y:S02]  /*0240*/  IMAD R15, R12, 0x4, R15 ;  /* 0x000000040c0f7824 */ /* 0x000fe400078e020f */
[----:B------:R-:W-:Y:S01]  /*0250*/  IMAD.HI.U32 R16, R14, R19, RZ ;  /* 0x000000130e107227 */ /* 0x000fe200078e00ff */
[----:B------:R-:W-:-:S04]  /*0260*/  IABS R21, R3 ;  /* 0x0000000300157213 */ /* 0x000fc80000000000 */
[----:B------:R-:W-:-:S05]  /*0270*/  IADD3 R16, PT, PT, -R16, RZ, RZ ;  /* 0x000000ff10107210 */ /* 0x000fca0007ffe1ff */
[----:B------:R-:W-:-:S05]  /*0280*/  IMAD R16, R21, R16, R19 ;  /* 0x0000001015107224 */ /* 0x000fca00078e0213 */
[----:B------:R-:W-:-:S13]  /*0290*/  ISETP.GT.U32.AND P1, PT, R9, R16, PT ;  /* 0x000000100900720c */ /* 0x000fda0003f24070 */
[----:B------:R-:W-:-:S05]  /*02a0*/  @!P1 IMAD.IADD R16, R16, 0x1, -R21 ;  /* 0x0000000110109824 */ /* 0x000fca00078e0a15 */
[----:B------:R-:W-:-:S13]  /*02b0*/  ISETP.GT.U32.AND P1, PT, R9, R16, PT ;  /* 0x000000100900720c */ /* 0x000fda0003f24070 */
[----:B------:R-:W-:Y:S01]  /*02c0*/  @!P1 IMAD.IADD R16, R16, 0x1, -R21 ;  /* 0x0000000110109824 */ /* 0x000fe200078e0a15 */
[----:B------:R-:W-:-:S04]  /*02d0*/  ISETP.GE.AND P1, PT, R15, R0, PT ;  /* 0x000000000f00720c */ /* 0x000fc80003f26270 */
[----:B------:R-:W-:-:S04]  /*02e0*/  @!P2 IADD3 R16, PT, PT, -R16, RZ, RZ ;  /* 0x000000ff1010a210 */ /* 0x000fc80007ffe1ff */
[----:B------:R-:W-:-:S05]  /*02f0*/  SEL R16, R17, R16, !P0 ;  /* 0x0000001011107207 */ /* 0x000fca0004000000 */
[----:B------:R-:W-:-:S05]  /*0300*/  IMAD R16, R16, 0x4, R13 ;  /* 0x0000000410107824 */ /* 0x000fca00078e020d */
[----:B--2---:R0:W-:Y:S01]  /*0310*/  STS.128 [R16], R4 ;  /* 0x0000000410007388 */ /* 0x0041e20000000c00 */
[----:B------:R-:W-:Y:S05]  /*0320*/  @!P1 BRA `(.L_x_2) ;  /* 0xfffffffc00b09947 */ /* 0x000fea000383ffff */
.L_x_1:
[----:B------:R-:W-:Y:S05]  /*0330*/  BSYNC.RECONVERGENT B0 ;  /* 0x0000000000007941 */ /* 0x000fea0003800200 */
.L_x_0:
[----:B------:R-:W-:Y:S01]  /*0340*/  ISETP.GE.AND P0, PT, R2, R3, PT ;  /* 0x000000030200720c */ /* 0x000fe20003f06270 */
[----:B------:R-:W-:Y:S01]  /*0350*/  BSSY.RECONVERGENT B0, `(.L_x_3) ;  /* 0x0000019000007945 */ /* 0x000fe20003800200 */
[----:B------:R-:W-:-:S11]  /*0360*/  MOV R9, RZ ;  /* 0x000000ff00097202 */ /* 0x000fd60000000f00 */
[----:B------:R-:W-:Y:S05]  /*0370*/  @P0 BRA `(.L_x_4) ;  /* 0x0000000000580947 */ /* 0x000fea0003800000 */
[----:B0-----:R-:W0:Y:S01]  /*0380*/  S2R R5, SR_CgaCtaId ;  /* 0x0000000000057919 */ /* 0x001e220000008800 */
[----:B------:R-:W1:Y:S01]  /*0390*/  LDC R11, c[0x0][0x360] ;  /* 0x0000d800ff0b7b82 */ /* 0x000e620000000800 */
[----:B------:R-:W-:Y:S01]  /*03a0*/  MOV R0, 0x400 ;  /* 0x0000040000007802 */ /* 0x000fe20000000f00 */
[----:B------:R-:W-:-:S04]  /*03b0*/  IMAD.MOV.U32 R9, RZ, RZ, RZ ;  /* 0x000000ffff097224 */ /* 0x000fc800078e00ff */
[----:B------:R-:W-:-:S05]  /*03c0*/  VIADD R0, R0, 0x30 ;  /* 0x0000003000007836 */ /* 0x000fca0000000000 */
[----:B0-----:R-:W-:Y:S02]  /*03d0*/  LEA R13, R5, R0, 0x18 ;  /* 0x00000000050d7211 */ /* 0x001fe400078ec0ff */
[----:B------:R-:W-:-:S07]  /*03e0*/  MOV R0, R2 ;  /* 0x0000000200007202 */ /* 0x000fce0000000f00 */
.L_x_5:
[C---:B------:R-:W-:Y:S01]  /*03f0*/  IMAD R4, R0.reuse, 0x4, R13 ;  /* 0x0000000400047824 */ /* 0x040fe200078e020d */
[C---:B------:R-:W-:Y:S01]  /*0400*/  IADD3 R10, PT, PT, R0.reuse, 0x1, RZ ;  /* 0x00000001000a7810 */ /* 0x040fe20007ffe0ff */
[----:B------:R-:W-:-:S03]  /*0410*/  VIADD R12, R0, 0x2 ;  /* 0x00000002000c7836 */ /* 0x000fc60000000000 */
[-C--:B------:R-:W-:Y:S01]  /*0420*/  ISETP.GE.AND P1, PT, R10, R3.reuse, PT ;  /* 0x000000030a00720c */ /* 0x080fe20003f26270 */
[----:B------:R-:W0:Y:S01]  /*0430*/  LDS.128 R4, [R4] ;  /* 0x0000000004047984 */ /* 0x000e220000000c00 */
[----:B------:R-:W-:Y:S01]  /*0440*/  IADD3 R10, PT, PT, R0, 0x3, RZ ;  /* 0x00000003000a7810 */ /* 0x000fe20007ffe0ff */
[----:B-1----:R-:W-:Y:S01]  /*0450*/  IMAD R0, R11, 0x4, R0 ;  /* 0x000000040b007824 */ /* 0x002fe200078e0200 */
[-C--:B------:R-:W-:Y:S02]  /*0460*/  ISETP.GE.AND P2, PT, R12, R3.reuse, PT ;  /* 0x000000030c00720c */ /* 0x080fe40003f46270 */
[----:B------:R-:W-:Y:S01]  /*0470*/  ISETP.GE.AND P0, PT, R10, R3, PT ;  /* 0x000000030a00720c */ /* 0x000fe20003f06270 */
[----:B0-----:R-:W-:-:S06]  /*0480*/  FADD R9, R4, R9 ;  /* 0x0000000904097221 */ /* 0x001fcc0000000000 */
[----:B------:R-:W-:Y:S01]  /*0490*/  @!P1 FADD R9, R5, R9 ;  /* 0x0000000905099221 */ /* 0x000fe20000000000 */
[----:B------:R-:W-:-:S03]  /*04a0*/  ISETP.GE.AND P1, PT, R0, R3, PT ;  /* 0x000000030000720c */ /* 0x000fc60003f26270 */
[----:B------:R-:W-:-:S04]  /*04b0*/  @!P2 FADD R9, R6, R9 ;  /* 0x000000090609a221 */ /* 0x000fc80000000000 */
[----:B------:R-:W-:-:S06]  /*04c0*/  @!P0 FADD R9, R7, R9 ;  /* 0x0000000907098221 */ /* 0x000fcc0000000000 */
[----:B------:R-:W-:Y:S05]  /*04d0*/  @!P1 BRA `(.L_x_5) ;  /* 0xfffffffc00c49947 */ /* 0x000fea000383ffff */
.L_x_4:
[----:B------:R-:W-:Y:S05]  /*04e0*/  BSYNC.RECONVERGENT B0 ;  /* 0x0000000000007941 */ /* 0x000fea0003800200 */
.L_x_3:
[----:B------:R-:W1:Y:S01]  /*04f0*/  SHFL.BFLY PT, R0, R9, 0x10, 0x1f ;  /* 0x0e001f0009007f89 */ /* 0x000e6200000e0000 */
[----:B------:R-:W2:Y:S01]  /*0500*/  S2UR UR5, SR_CgaCtaId ;  /* 0x00000000000579c3 */ /* 0x000ea20000008800 */
[----:B------:R-:W-:Y:S01]  /*0510*/  UMOV UR4, 0x400 ;  /* 0x0000040000047882 */ /* 0x000fe20000000000 */
[----:B------:R-:W-:Y:S01]  /*0520*/  LOP3.LUT P0, R12, R8, 0x1f, RZ, 0xc0, !PT ;  /* 0x0000001f080c7812 */ /* 0x000fe2000780c0ff */
[----:B------:R-:W-:Y:S01]  /*0530*/  BSSY.RECONVERGENT B2, `(.L_x_6) ;  /* 0x0000030000027945 */ /* 0x000fe20003800200 */
[----:B------:R-:W-:Y:S02]  /*0540*/  MOV R14, UR4 ;  /* 0x00000004000e7c02 */ /* 0x000fe40008000f00 */
[----:B------:R-:W-:Y:S01]  /*0550*/  ISETP.GT.U32.AND P1, PT, R12, 0x7, PT ;  /* 0x000000070c00780c */ /* 0x000fe20003f24070 */
[----:B-1----:R-:W-:Y:S01]  /*0560*/  FADD R0, R0, R9 ;  /* 0x0000000900007221 */ /* 0x002fe20000000000 */
[----:B--2---:R-:W-:-:S04]  /*0570*/  IMAD.U32 R17, RZ, RZ, UR5 ;  /* 0x00000005ff117e24 */ /* 0x004fc8000f8e00ff */
[----:B0-----:R-:W0:Y:S02]  /*0580*/  SHFL.BFLY PT, R5, R0, 0x8, 0x1f ;  /* 0x0d001f0000057f89 */ /* 0x001e2400000e0000 */
[----:B0-----:R-:W-:-:S05]  /*0590*/  FADD R5, R0, R5 ;  /* 0x0000000500057221 */ /* 0x001fca0000000000 */
[----:B------:R-:W0:Y:S02]  /*05a0*/  SHFL.BFLY PT, R4, R5, 0x4, 0x1f ;  /* 0x0c801f0005047f89 */ /* 0x000e2400000e0000 */
[----:B0-----:R-:W-:Y:S01]  /*05b0*/  FADD R4, R5, R4 ;  /* 0x0000000405047221 */ /* 0x001fe20000000000 */
[----:B------:R-:W-:-:S04]  /*05c0*/  LEA R5, R17, R14, 0x18 ;  /* 0x0000000e11057211 */ /* 0x000fc800078ec0ff */
[----:B------:R-:W0:Y:S01]  /*05d0*/  SHFL.BFLY PT, R7, R4, 0x2, 0x1f ;  /* 0x0c401f0004077f89 */ /* 0x000e2200000e0000 */
[----:B------:R-:W-:Y:S01]  /*05e0*/  LEA.HI R10, R8, R5, RZ, 0x1d ;  /* 0x00000005080a7211 */ /* 0x000fe200078fe8ff */
[----:B------:R-:W-:Y:S02]  /*05f0*/  IMAD R9, R12, 0x4, R5 ;  /* 0x000000040c097824 */ /* 0x000fe400078e0205 */
[----:B0-----:R-:W-:Y:S01]  /*0600*/  FADD R7, R4, R7 ;  /* 0x0000000704077221 */ /* 0x001fe20000000000 */
[----:B------:R-:W-:-:S04]  /*0610*/  HFMA2 R4, -RZ, RZ, 0, 0 ;  /* 0x00000000ff047431 */ /* 0x000fc800000001ff */
[----:B------:R-:W0:Y:S02]  /*0620*/  SHFL.BFLY PT, R6, R7, 0x1, 0x1f ;  /* 0x0c201f0007067f89 */ /* 0x000e2400000e0000 */
[----:B0-----:R-:W-:-:S05]  /*0630*/  FADD R13, R7, R6 ;  /* 0x00000006070d7221 */ /* 0x001fca0000000000 */
[----:B------:R-:W-:Y:S01]  /*0640*/  @!P0 STS [R10], R13 ;  /* 0x0000000d0a008388 */ /* 0x000fe20000000800 */
[----:B------:R-:W-:Y:S01]  /*0650*/  BAR.SYNC.DEFER_BLOCKING 0x0 ;  /* 0x0000000000007b1d */ /* 0x000fe20000010000 */
[----:B------:R-:W-:-:S05]  /*0660*/  ISETP.NE.AND P0, PT, R8, RZ, PT ;  /* 0x000000ff0800720c */ /* 0x000fca0003f05270 */
[----:B------:R-:W0:Y:S04]  /*0670*/  @!P1 LDS R4, [R9] ;  /* 0x0000000009049984 */ /* 0x000e280000000800 */
[----:B0-----:R-:W0:Y:S02]  /*0680*/  SHFL.BFLY PT, R7, R4, 0x4, 0x1f ;  /* 0x0c801f0004077f89 */ /* 0x001e2400000e0000 */
[----:B0-----:R-:W-:-:S05]  /*0690*/  FADD R7, R7, R4 ;  /* 0x0000000407077221 */ /* 0x001fca0000000000 */
[----:B------:R-:W0:Y:S02]  /*06a0*/  SHFL.BFLY PT, R0, R7, 0x2, 0x1f ;  /* 0x0c401f0007007f89 */ /* 0x000e2400000e0000 */
[----:B0-----:R-:W-:-:S05]  /*06b0*/  FADD R6, R7, R0 ;  /* 0x0000000007067221 */ /* 0x001fca0000000000 */
[----:B------:R-:W0:Y:S02]  /*06c0*/  SHFL.BFLY PT, R11, R6, 0x1, 0x1f ;  /* 0x0c201f00060b7f89 */ /* 0x000e2400000e0000 */
[----:B0-----:R-:W-:Y:S01]  /*06d0*/  FADD R0, R6, R11 ;  /* 0x0000000b06007221 */ /* 0x001fe20000000000 */
[----:B------:R-:W-:Y:S06]  /*06e0*/  @P0 BRA `(.L_x_7) ;  /* 0x0000000000500947 */ /* 0x000fec0003800000 */
[----:B------:R-:W-:Y:S01]  /*06f0*/  I2FP.F32.S32 R3, R3 ;  /* 0x0000000300037245 */ /* 0x000fe20000201400 */
[----:B------:R-:W-:Y:S03]  /*0700*/  BSSY.RECONVERGENT B3, `(.L_x_8) ;  /* 0x000000c000037945 */ /* 0x000fe60003800200 */
[----:B------:R-:W0:Y:S08]  /*0710*/  MUFU.RCP R4, R3 ;  /* 0x0000000300047308 */ /* 0x000e300000001000 */
[----:B------:R-:W1:Y:S01]  /*0720*/  FCHK P0, R0, R3 ;  /* 0x0000000300007302 */ /* 0x000e620000000000 */
[----:B0-----:R-:W-:-:S04]  /*0730*/  FFMA R5, -R3, R4, 1 ;  /* 0x3f80000003057423 */ /* 0x001fc80000000104 */
[----:B------:R-:W-:-:S04]  /*0740*/  FFMA R5, R4, R5, R4 ;  /* 0x0000000504057223 */ /* 0x000fc80000000004 */
[----:B------:R-:W-:-:S04]  /*0750*/  FFMA R4, R0, R5, RZ ;  /* 0x0000000500047223 */ /* 0x000fc800000000ff */
[----:B------:R-:W-:-:S04]  /*0760*/  FFMA R6, -R3, R4, R0 ;  /* 0x0000000403067223 */ /* 0x000fc80000000100 */
[----:B------:R-:W-:Y:S01]  /*0770*/  FFMA R4, R5, R6, R4 ;  /* 0x0000000605047223 */ /* 0x000fe20000000004 */
[----:B-1----:R-:W-:Y:S06]  /*0780*/  @!P0 BRA `(.L_x_9) ;  /* 0x00000000000c8947 */ /* 0x002fec0003800000 */
[----:B------:R-:W-:-:S07]  /*0790*/  MOV R16, 0x7b0 ;  /* 0x000007b000107802 */ /* 0x000fce0000000f00 */
[----:B------:R-:W-:Y:S05]  /*07a0*/  CALL.REL.NOINC `($__internal_0_$__cuda_sm3x_div_rn_noftz_f32_slowpath) ;  /* 0x0000000c00147944 */ /* 0x000fea0003c00000 */
[----:B------:R-:W-:-:S07]  /*07b0*/  MOV R4, R0 ;  /* 0x0000000000047202 */ /* 0x000fce0000000f00 */
.L_x_9:
[----:B------:R-:W-:Y:S05]  /*07c0*/  BSYNC.RECONVERGENT B3 ;  /* 0x0000000000037941 */ /* 0x000fea0003800200 */
.L_x_8:
[----:B------:R-:W0:Y:S01]  /*07d0*/  S2UR UR5, SR_CgaCtaId ;  /* 0x00000000000579c3 */ /* 0x000e220000008800 */
[----:B------:R-:W-:Y:S02]  /*07e0*/  UMOV UR4, 0x400 ;  /* 0x0000040000047882 */ /* 0x000fe40000000000 */
[----:B------:R-:W-:Y:S01]  /*07f0*/  IMAD.U32 R14, RZ, RZ, UR4 ;  /* 0x00000004ff0e7e24 */ /* 0x000fe2000f8e00ff */
[----:B0-----:R-:W-:-:S04]  /*0800*/  MOV R17, UR5 ;  /* 0x0000000500117c02 */ /* 0x001fc80008000f00 */
[----:B------:R-:W-:-:S05]  /*0810*/  LEA R5, R17, R14, 0x18 ;  /* 0x0000000e11057211 */ /* 0x000fca00078ec0ff */
[----:B------:R0:W-:Y:S02]  /*0820*/  STS [R5+0x20], R4 ;  /* 0x0000200405007388 */ /* 0x0001e40000000800 */
.L_x_7:
[----:B------:R-:W-:Y:S05]  /*0830*/  BSYNC.RECONVERGENT B2 ;  /* 0x0000000000027941 */ /* 0x000fea0003800200 */
.L_x_6:
[----:B------:R-:W1:Y:S01]  /*0840*/  LDCU UR4, c[0x0][0x394] ;  /* 0x00007280ff0477ac */ /* 0x000e620008000800 */
[----:B------:R-:W-:Y:S01]  /*0850*/  BSSY.RECONVERGENT B0, `(.L_x_10) ;  /* 0x0000020000007945 */ /* 0x000fe20003800200 */
[----:B------:R-:W-:Y:S02]  /*0860*/  HFMA2 R0, -RZ, RZ, 0, 0 ;  /* 0x00000000ff007431 */ /* 0x000fe400000001ff */
[----:B-1----:R-:W-:Y:S01]  /*0870*/  IMAD.U32 R3, RZ, RZ, UR4 ;  /* 0x00000004ff037e24 */ /* 0x002fe2000f8e00ff */
[----:B------:R-:W-:Y:S04]  /*0880*/  BAR.SYNC.DEFER_BLOCKING 0x0 ;  /* 0x0000000000007b1d */ /* 0x000fe80000010000 */
[----:B------:R-:W-:-:S13]  /*0890*/  ISETP.GE.AND P0, PT, R2, R3, PT ;  /* 0x000000030200720c */ /* 0x000fda0003f06270 */
[----:B------:R-:W-:Y:S05]  /*08a0*/  @P0 BRA `(.L_x_11) ;  /* 0x0000000000680947 */ /* 0x000fea0003800000 */
[----:B------:R1:W2:Y:S01]  /*08b0*/  LDS R11, [R5+0x20] ;  /* 0x00002000050b7984 */ /* 0x0002a20000000800 */
[----:B------:R-:W3:Y:S01]  /*08c0*/  LDC R15, c[0x0][0x360] ;  /* 0x0000d800ff0f7b82 */ /* 0x000ee20000000800 */
[----:B------:R-:W-:Y:S01]  /*08d0*/  VIADD R14, R14, 0x30 ;  /* 0x000000300e0e7836 */ /* 0x000fe20000000000 */
[----:B------:R-:W-:-:S04]  /*08e0*/  MOV R0, RZ ;  /* 0x000000ff00007202 */ /* 0x000fc80000000f00 */
[----:B------:R-:W-:Y:S01]  /*08f0*/  LEA R17, R17, R14, 0x18 ;  /* 0x0000000e11117211 */ /* 0x000fe200078ec0ff */
[----:B------:R-:W-:Y:S01]  /*0900*/  IMAD.MOV.U32 R14, RZ, RZ, R2 ;  /* 0x000000ffff0e7224 */ /* 0x000fe200078e0002 */
[----:B-1----:R-:W4:Y:S06]  /*0910*/  LDC R3, c[0x0][0x394] ;  /* 0x0000e500ff037b82 */ /* 0x002f2c0000000800 */
.L_x_12:
[C---:B0-----:R-:W-:Y:S01]  /*0920*/  LEA R4, R14.reuse, R17, 0x2 ;  /* 0x000000110e047211 */ /* 0x041fe200078e10ff */
[C---:B------:R-:W-:Y:S02]  /*0930*/  VIADD R16, R14.reuse, 0x1 ;  /* 0x000000010e107836 */ /* 0x040fe40000000000 */
[----:B------:R-:W-:-:S03]  /*0940*/  VIADD R18, R14, 0x3 ;  /* 0x000000030e127836 */ /* 0x000fc60000000000 */
[----:B------:R-:W2:Y:S01]  /*0950*/  LDS.128 R4, [R4] ;  /* 0x0000000004047984 */ /* 0x000ea20000000c00 */
[-C--:B----4-:R-:W-:Y:S02]  /*0960*/  ISETP.GE.AND P1, PT, R16, R3.reuse, PT ;  /* 0x000000031000720c */ /* 0x090fe40003f26270 */
[----:B------:R-:W-:Y:S02]  /*0970*/  IADD3 R16, PT, PT, R14, 0x2, RZ ;  /* 0x000000020e107810 */ /* 0x000fe40007ffe0ff */
[----:B---3--:R-:W-:Y:S02]  /*0980*/  LEA R14, R15, R14, 0x2 ;  /* 0x0000000e0f0e7211 */ /* 0x008fe400078e10ff */
[-C--:B------:R-:W-:Y:S02]  /*0990*/  ISETP.GE.AND P2, PT, R16, R3.reuse, PT ;  /* 0x000000031000720c */ /* 0x080fe40003f46270 */
[----:B------:R-:W-:Y:S01]  /*09a0*/  ISETP.GE.AND P0, PT, R18, R3, PT ;  /* 0x000000031200720c */ /* 0x000fe20003f06270 */
[----:B--2---:R-:W-:-:S04]  /*09b0*/  FADD R13, R11, -R4 ;  /* 0x800000040b0d7221 */ /* 0x004fc80000000000 */
[C---:B------:R-:W-:Y:S01]  /*09c0*/  @!P1 FADD R5, R11.reuse, -R5 ;  /* 0x800000050b059221 */ /* 0x040fe20000000000 */
[C---:B------:R-:W-:Y:S01]  /*09d0*/  FADD R6, R11.reuse, -R6 ;  /* 0x800000060b067221 */ /* 0x040fe20000000000 */
[----:B------:R-:W-:Y:S01]  /*09e0*/  FADD R7, R11, -R7 ;  /* 0x800000070b077221 */ /* 0x000fe20000000000 */
[----:B------:R-:W-:-:S04]  /*09f0*/  FFMA R0, R13, R13, R0 ;  /* 0x0000000d0d007223 */ /* 0x000fc80000000000 */
[----:B------:R-:W-:Y:S01]  /*0a00*/  @!P1 FFMA R0, R5, R5, R0 ;  /* 0x0000000505009223 */ /* 0x000fe20000000000 */
[----:B------:R-:W-:-:S03]  /*0a10*/  ISETP.GE.AND P1, PT, R14, R3, PT ;  /* 0x000000030e00720c */ /* 0x000fc60003f26270 */
[----:B------:R-:W-:-:S04]  /*0a20*/  @!P2 FFMA R0, R6, R6, R0 ;  /* 0x000000060600a223 */ /* 0x000fc80000000000 */
[----:B------:R-:W-:-:S06]  /*0a30*/  @!P0 FFMA R0, R7, R7, R0 ;  /* 0x0000000707008223 */ /* 0x000fcc0000000000 */
[----:B------:R-:W-:Y:S05]  /*0a40*/  @!P1 BRA `(.L_x_12) ;  /* 0xfffffffc00b49947 */ /* 0x000fea000383ffff */
.L_x_11:
[----:B------:R-:W-:Y:S05]  /*0a50*/  BSYNC.RECONVERGENT B0 ;  /* 0x0000000000007941 */ /* 0x000fea0003800200 */
.L_x_10:
[----:B0-----:R-:W0:Y:S01]  /*0a60*/  SHFL.BFLY PT, R5, R0, 0x10, 0x1f ;  /* 0x0e001f0000057f89 */ /* 0x001e2200000e0000 */
[C---:B------:R-:W-:Y:S01]  /*0a70*/  ISETP.NE.AND P0, PT, R12.reuse, RZ, PT ;  /* 0x000000ff0c00720c */ /* 0x040fe20003f05270 */
[----:B------:R-:W-:Y:S01]  /*0a80*/  BSSY.RECONVERGENT B2, `(.L_x_13) ;  /* 0x000002f000027945 */ /* 0x000fe20003800200 */
[----:B------:R-:W-:Y:S01]  /*0a90*/  ISETP.GT.U32.AND P1, PT, R12, 0x7, PT ;  /* 0x000000070c00780c */ /* 0x000fe20003f24070 */
[----:B0-----:R-:W-:Y:S01]  /*0aa0*/  FADD R5, R5, R0 ;  /* 0x0000000005057221 */ /* 0x001fe20000000000 */
[----:B------:R-:W-:-:S04]  /*0ab0*/  IMAD.MOV.U32 R0, RZ, RZ, RZ ;  /* 0x000000ffff007224 */ /* 0x000fc800078e00ff */
[----:B------:R-:W0:Y:S02]  /*0ac0*/  SHFL.BFLY PT, R4, R5, 0x8, 0x1f ;  /* 0x0d001f0005047f89 */ /* 0x000e2400000e0000 */
[----:B0-----:R-:W-:-:S05]  /*0ad0*/  FADD R4, R5, R4 ;  /* 0x0000000405047221 */ /* 0x001fca0000000000 */
[----:B------:R-:W0:Y:S02]  /*0ae0*/  SHFL.BFLY PT, R7, R4, 0x4, 0x1f ;  /* 0x0c801f0004077f89 */ /* 0x000e2400000e0000 */
[----:B0-----:R-:W-:-:S05]  /*0af0*/  FADD R7, R4, R7 ;  /* 0x0000000704077221 */ /* 0x001fca0000000000 */
[----:B------:R-:W0:Y:S02]  /*0b00*/  SHFL.BFLY PT, R6, R7, 0x2, 0x1f ;  /* 0x0c401f0007067f89 */ /* 0x000e2400000e0000 */
[----:B0-----:R-:W-:-:S05]  /*0b10*/  FADD R6, R7, R6 ;  /* 0x0000000607067221 */ /* 0x001fca0000000000 */
        /* <DEDUP_REMOVED lines=23> */
[----:B------:R-:W-:Y:S01]  /*0c90*/  MOV R0, R7 ;  /* 0x0000000700007202 */ /* 0x000fe20000000f00 */
[----:B------:R-:W-:Y:S01]  /*0ca0*/  IMAD.MOV.U32 R3, RZ, RZ, R6 ;  /* 0x000000ffff037224 */ /* 0x000fe200078e0006 */
[----:B------:R-:W-:-:S07]  /*0cb0*/  MOV R16, 0xcd0 ;  /* 0x00000cd000107802 */ /* 0x000fce0000000f00 */
[----:B------:R-:W-:Y:S05]  /*0cc0*/  CALL.REL.NOINC `($__internal_0_$__cuda_sm3x_div_rn_noftz_f32_slowpath) ;  /* 0x0000000400cc7944 */ /* 0x000fea0003c00000 */
.L_x_16:
[----:B------:R-:W-:Y:S05]  /*0cd0*/  BSYNC.RECONVERGENT B3 ;  /* 0x0000000000037941 */ /* 0x000fea0003800200 */
.L_x_15:
[----:B------:R-:W-:Y:S01]  /*0ce0*/  FADD R0, R0, 9.9999997473787516356e-06 ;  /* 0x3727c5ac00007421 */ /* 0x000fe20000000000 */
[----:B------:R-:W0:Y:S01]  /*0cf0*/  S2UR UR5, SR_CgaCtaId ;  /* 0x00000000000579c3 */ /* 0x000e220000008800 */
[----:B------:R-:W-:-:S03]  /*0d00*/  UMOV UR4, 0x400 ;  /* 0x0000040000047882 */ /* 0x000fc60000000000 */
[----:B------:R-:W-:-:S13]  /*0d10*/  FSETP.GEU.AND P0, PT, |R0|, 1.175494350822287508e-38, PT ;  /* 0x008000000000780b */ /* 0x000fda0003f0e200 */
[----:B------:R-:W-:-:S04]  /*0d20*/  @!P0 FMUL R0, R0, 16777216 ;  /* 0x4b80000000008820 */ /* 0x000fc80000400000 */
[----:B------:R-:W1:Y:S01]  /*0d30*/  MUFU.RSQ R3, R0 ;  /* 0x0000000000037308 */ /* 0x000e620000001400 */
[----:B0-----:R-:W-:Y:S01]  /*0d40*/  ULEA UR4, UR5, UR4, 0x18 ;  /* 0x0000000405047291 */ /* 0x001fe2000f8ec0ff */
[----:B-1----:R-:W-:-:S08]  /*0d50*/  @!P0 FMUL R3, R3, 4096 ;  /* 0x4580000003038820 */ /* 0x002fd00000400000 */
[----:B------:R0:W-:Y:S03]  /*0d60*/  STS [UR4+0x24], R3 ;  /* 0x00002403ff007988 */ /* 0x0001e60008000804 */
.L_x_14:
[----:B------:R-:W-:Y:S05]  /*0d70*/  BSYNC.RECONVERGENT B2 ;  /* 0x0000000000027941 */ /* 0x000fea0003800200 */
.L_x_13:
[----:B------:R-:W1:Y:S01]  /*0d80*/  LDCU UR4, c[0x0][0x394] ;  /* 0x00007280ff0477ac */ /* 0x000e620008000800 */
[----:B------:R-:W-:Y:S01]  /*0d90*/  BAR.SYNC.DEFER_BLOCKING 0x0 ;  /* 0x0000000000007b1d */ /* 0x000fe20000010000 */
[----:B-1----:R-:W-:-:S13]  /*0da0*/  ISETP.GE.AND P0, PT, R2, UR4, PT ;  /* 0x0000000402007c0c */ /* 0x002fda000bf06270 */
[----:B------:R-:W-:Y:S05]  /*0db0*/  @P0 EXIT ;  /* 0x000000000000094d */ /* 0x000fea0003800000 */
[----:B------:R-:W1:Y:S01]  /*0dc0*/  S2UR UR5, SR_CgaCtaId ;  /* 0x00000000000579c3 */ /* 0x000e620000008800 */
[----:B------:R-:W-:-:S07]  /*0dd0*/  UMOV UR4, 0x400 ;  /* 0x0000040000047882 */ /* 0x000fce0000000000 */
[----:B------:R-:W2:Y:S08]  /*0de0*/  LDC R19, c[0x0][0x360] ;  /* 0x0000d800ff137b82 */ /* 0x000eb00000000800 */
[----:B------:R-:W3:Y:S08]  /*0df0*/  LDC R17, c[0x0][0x394] ;  /* 0x0000e500ff117b82 */ /* 0x000ef00000000800 */
[----:B------:R-:W4:Y:S01]  /*0e00*/  LDC.64 R14, c[0x0][0x388] ;  /* 0x0000e200ff0e7b82 */ /* 0x000f220000000a00 */
[----:B-1----:R-:W-:-:S02]  /*0e10*/  ULEA UR9, UR5, UR4, 0x18 ;  /* 0x0000000405097291 */ /* 0x002fc4000f8ec0ff */
[----:B------:R-:W-:-:S04]  /*0e20*/  UIADD3 UR4, UPT, UPT, UR4, 0x30, URZ ;  /* 0x0000003004047890 */ /* 0x000fc8000fffe0ff */
[----:B------:R-:W-:-:S03]  /*0e30*/  ULEA UR4, UR5, UR4, 0x18 ;  /* 0x0000000405047291 */ /* 0x000fc6000f8ec0ff */
[----:B------:R-:W1:Y:S02]  /*0e40*/  LDS.64 R12, [UR9+0x20] ;  /* 0x00002009ff0c7984 */ /* 0x000e640008000a00 */
[----:B------:R-:W0:Y:S07]  /*0e50*/  LDCU UR9, c[0x0][0x394] ;  /* 0x00007280ff0977ac */ /* 0x000e2e0008000800 */
.L_x_28:
[----:B0-----:R-:W-:Y:S01]  /*0e60*/  LEA R4, R2, UR4, 0x2 ;  /* 0x0000000402047c11 */ /* 0x001fe2000f8e10ff */
[----:B-1----:R-:W0:Y:S01]  /*0e70*/  MUFU.RCP R8, R13 ;  /* 0x0000000d00087308 */ /* 0x002e220000001000 */
[----:B------:R-:W-:Y:S04]  /*0e80*/  BSSY.RECONVERGENT B2, `(.L_x_17) ;  /* 0x000000e000027945 */ /* 0x000fe80003800200 */
[----:B------:R-:W1:Y:S01]  /*0e90*/  LDS.128 R4, [R4] ;  /* 0x0000000004047984 */ /* 0x000e620000000c00 */
[----:B0-----:R-:W-:-:S04]  /*0ea0*/  FFMA R3, R8, -R13, 1 ;  /* 0x3f80000008037423 */ /* 0x001fc8000000080d */
[----:B------:R-:W-:Y:S01]  /*0eb0*/  FFMA R3, R8, R3, R8 ;  /* 0x0000000308037223 */ /* 0x000fe20000000008 */
[----:B-1----:R-:W-:-:S04]  /*0ec0*/  FADD R0, -R12, R4 ;  /* 0x000000040c007221 */ /* 0x002fc80000000100 */
[----:B------:R-:W0:Y:S01]  /*0ed0*/  FCHK P0, R0, R13 ;  /* 0x0000000d00007302 */ /* 0x000e220000000000 */
[----:B------:R-:W-:-:S04]  /*0ee0*/  FFMA R8, R0, R3, RZ ;  /* 0x0000000300087223 */ /* 0x000fc800000000ff */
[----:B------:R-:W-:-:S04]  /*0ef0*/  FFMA R9, R8, -R13, R0 ;  /* 0x8000000d08097223 */ /* 0x000fc80000000000 */
[----:B------:R-:W-:Y:S01]  /*0f00*/  FFMA R8, R3, R9, R8 ;  /* 0x0000000903087223 */ /* 0x000fe20000000008 */
[----:B0-----:R-:W-:Y:S06]  /*0f10*/  @!P0 BRA `(.L_x_18) ;  /* 0x0000000000108947 */ /* 0x001fec0003800000 */
[----:B------:R-:W-:Y:S02]  /*0f20*/  MOV R3, R13 ;  /* 0x0000000d00037202 */ /* 0x000fe40000000f00 */
[----:B------:R-:W-:-:S07]  /*0f30*/  MOV R16, 0xf50 ;  /* 0x00000f5000107802 */ /* 0x000fce0000000f00 */
[----:B--234-:R-:W-:Y:S05]  /*0f40*/  CALL.REL.NOINC `($__internal_0_$__cuda_sm3x_div_rn_noftz_f32_slowpath) ;  /* 0x00000004002c7944 */ /* 0x01cfea0003c00000 */
[----:B------:R-:W-:-:S07]  /*0f50*/  IMAD.MOV.U32 R8, RZ, RZ, R0 ;  /* 0x000000ffff087224 */ /* 0x000fce00078e0000 */
.L_x_18:
[----:B------:R-:W-:Y:S05]  /*0f60*/  BSYNC.RECONVERGENT B2 ;  /* 0x0000000000027941 */ /* 0x000fea0003800200 */
.L_x_17:
[----:B------:R-:W-:Y:S01]  /*0f70*/  IADD3 R0, PT, PT, R2, 0x1, RZ ;  /* 0x0000000102007810 */ /* 0x000fe20007ffe0ff */
[----:B------:R-:W-:Y:S01]  /*0f80*/  BSSY.RECONVERGENT B2, `(.L_x_19) ;  /* 0x0000014000027945 */ /* 0x000fe20003800200 */
[----:B------:R-:W-:Y:S02]  /*0f90*/  IMAD.MOV.U32 R9, RZ, RZ, RZ ;  /* 0x000000ffff097224 */ /* 0x000fe400078e00ff */
[----:B------:R-:W-:-:S13]  /*0fa0*/  ISETP.GE.AND P0, PT, R0, UR9, PT ;  /* 0x0000000900007c0c */ /* 0x000fda000bf06270 */
[----:B------:R-:W-:Y:S05]  /*0fb0*/  @P0 BRA `(.L_x_20) ;  /* 0x0000000000400947 */ /* 0x000fea0003800000 */
[----:B------:R-:W0:Y:S01]  /*0fc0*/  MUFU.RCP R0, R13 ;  /* 0x0000000d00007308 */ /* 0x000e220000001000 */
[----:B------:R-:W-:Y:S01]  /*0fd0*/  FADD R10, -R12, R5 ;  /* 0x000000050c0a7221 */ /* 0x000fe20000000100 */
[----:B------:R-:W-:Y:S06]  /*0fe0*/  BSSY.RECONVERGENT B3, `(.L_x_20) ;  /* 0x000000d000037945 */ /* 0x000fec0003800200 */
[----:B------:R-:W1:Y:S01]  /*0ff0*/  FCHK P0, R10, R13 ;  /* 0x0000000d0a007302 */ /* 0x000e620000000000 */
[----:B0-----:R-:W-:-:S04]  /*1000*/  FFMA R3, R0, -R13, 1 ;  /* 0x3f80000000037423 */ /* 0x001fc8000000080d */
[----:B------:R-:W-:-:S04]  /*1010*/  FFMA R0, R0, R3, R0 ;  /* 0x0000000300007223 */ /* 0x000fc80000000000 */
[----:B------:R-:W-:-:S04]  /*1020*/  FFMA R3, R0, R10, RZ ;  /* 0x0000000a00037223 */ /* 0x000fc800000000ff */
[----:B------:R-:W-:-:S04]  /*1030*/  FFMA R4, R3, -R13, R10 ;  /* 0x8000000d03047223 */ /* 0x000fc8000000000a */
[----:B------:R-:W-:Y:S01]  /*1040*/  FFMA R9, R0, R4, R3 ;  /* 0x0000000400097223 */ /* 0x000fe20000000003 */
[----:B-1----:R-:W-:Y:S06]  /*1050*/  @!P0 BRA `(.L_x_21) ;  /* 0x0000000000148947 */ /* 0x002fec0003800000 */
[----:B------:R-:W-:Y:S01]  /*1060*/  MOV R0, R10 ;  /* 0x0000000a00007202 */ /* 0x000fe20000000f00 */
[----:B------:R-:W-:Y:S01]  /*1070*/  IMAD.MOV.U32 R3, RZ, RZ, R13 ;  /* 0x000000ffff037224 */ /* 0x000fe200078e000d */
[----:B------:R-:W-:-:S07]  /*1080*/  MOV R16, 0x10a0 ;  /* 0x000010a000107802 */ /* 0x000fce0000000f00 */
[----:B--234-:R-:W-:Y:S05]  /*1090*/  CALL.REL.NOINC `($__internal_0_$__cuda_sm3x_div_rn_noftz_f32_slowpath) ;  /* 0x0000000000d87944 */ /* 0x01cfea0003c00000 */
[----:B------:R-:W-:-:S07]  /*10a0*/  MOV R9, R0 ;  /* 0x0000000000097202 */ /* 0x000fce0000000f00 */
.L_x_21:
[----:B------:R-:W-:Y:S05]  /*10b0*/  BSYNC.RECONVERGENT B3 ;  /* 0x0000000000037941 */ /* 0x000fea0003800200 */
.L_x_20:
[----:B------:R-:W-:Y:S05]  /*10c0*/  BSYNC.RECONVERGENT B2 ;  /* 0x0000000000027941 */ /* 0x000fea0003800200 */
.L_x_19:
[----:B------:R-:W-:Y:S01]  /*10d0*/  VIADD R0, R2, 0x2 ;  /* 0x0000000202007836 */ /* 0x000fe20000000000 */
[----:B------:R-:W-:Y:S01]  /*10e0*/  BSSY.RECONVERGENT B2, `(.L_x_22) ;  /* 0x0000014000027945 */ /* 0x000fe20003800200 */
[----:B------:R-:W-:-:S03]  /*10f0*/  HFMA2 R10, -RZ, RZ, 0, 0 ;  /* 0x00000000ff0a7431 */ /* 0x000fc600000001ff */
        /* <DEDUP_REMOVED lines=12> */
[----:B------:R-:W-:Y:S01]  /*11c0*/  IMAD.MOV.U32 R0, RZ, RZ, R6 ;  /* 0x000000ffff007224 */ /* 0x000fe200078e0006 */
[----:B------:R-:W-:Y:S02]  /*11d0*/  MOV R3, R13 ;  /* 0x0000000d00037202 */ /* 0x000fe40000000f00 */
[----:B------:R-:W-:-:S07]  /*11e0*/  MOV R16, 0x1200 ;  /* 0x0000120000107802 */ /* 0x000fce0000000f00 */
[----:B--234-:R-:W-:Y:S05]  /*11f0*/  CALL.REL.NOINC `($__internal_0_$__cuda_sm3x_div_rn_noftz_f32_slowpath) ;  /* 0x0000000000807944 */ /* 0x01cfea0003c00000 */
[----:B------:R-:W-:-:S07]  /*1200*/  IMAD.MOV.U32 R10, RZ, RZ, R0 ;  /* 0x000000ffff0a7224 */ /* 0x000fce00078e0000 */
.L_x_24:
[----:B------:R-:W-:Y:S05]  /*1210*/  BSYNC.RECONVERGENT B3 ;  /* 0x0000000000037941 */ /* 0x000fea0003800200 */
.L_x_23:
[----:B------:R-:W-:Y:S05]  /*1220*/  BSYNC.RECONVERGENT B2 ;  /* 0x0000000000027941 */ /* 0x000fea0003800200 */
.L_x_22:
        /* <DEDUP_REMOVED lines=20> */
.L_x_27:
[----:B------:R-:W-:Y:S05]  /*1370*/  BSYNC.RECONVERGENT B3 ;  /* 0x0000000000037941 */ /* 0x000fea0003800200 */
.L_x_26:
[----:B------:R-:W-:Y:S05]  /*1380*/  BSYNC.RECONVERGENT B2 ;  /* 0x0000000000027941 */ /* 0x000fea0003800200 */
.L_x_25:
[--C-:B---3--:R-:W-:Y:S02]  /*1390*/  IMAD R5, R17, UR8, R2.reuse ;  /* 0x0000000811057c24 */ /* 0x108fe4000f8e0202 */
[----:B--2---:R-:W-:Y:S02]  /*13a0*/  IMAD R2, R19, 0x4, R2 ;  /* 0x0000000413027824 */ /* 0x004fe400078e0202 */
[----:B----4-:R-:W-:-:S03]  /*13b0*/  IMAD.WIDE R4, R5, 0x4, R14 ;  /* 0x0000000405047825 */ /* 0x010fc600078e020e */
[----:B------:R-:W-:Y:S02]  /*13c0*/  ISETP.GE.AND P0, PT, R2, R17, PT ;  /* 0x000000110200720c */ /* 0x000fe40003f06270 */
[----:B------:R0:W-:Y:S11]  /*13d0*/  STG.E.128 desc[UR6][R4.64], R8 ;  /* 0x0000000804007986 */ /* 0x0001f6000c101d06 */
[----:B------:R-:W-:Y:S05]  /*13e0*/  @!P0 BRA `(.L_x_28) ;  /* 0xfffffff8009c8947 */ /* 0x000fea000383ffff */
[----:B------:R-:W-:Y:S05]  /*13f0*/  EXIT ;  /* 0x000000000000794d */ /* 0x000fea0003800000 */
        .weak           $__internal_0_$__cuda_sm3x_div_rn_noftz_f32_slowpath
        .type           $__internal_0_$__cuda_sm3x_div_rn_noftz_f32_slowpath,@function
        .size           $__internal_0_$__cuda_sm3x_div_rn_noftz_f32_slowpath,(.L_x_41 - $__internal_0_$__cuda_sm3x_div_rn_noftz_f32_slowpath)
$__internal_0_$__cuda_sm3x_div_rn_noftz_f32_slowpath:
[----:B------:R-:W-:Y:S01]  /*1400*/  SHF.R.U32.HI R11, RZ, 0x17, R3 ;  /* 0x00000017ff0b7819 */ /* 0x000fe20000011603 */
[----:B------:R-:W-:Y:S01]  /*1410*/  BSSY.RECONVERGENT B0, `(.L_x_29) ;  /* 0x0000062000007945 */ /* 0x000fe20003800200 */
[----:B------:R-:W-:Y:S02]  /*1420*/  SHF.R.U32.HI R18, RZ, 0x17, R0 ;  /* 0x00000017ff127819 */ /* 0x000fe40000011600 */
[----:B------:R-:W-:Y:S02]  /*1430*/  LOP3.LUT R11, R11, 0xff, RZ, 0xc0, !PT ;  /* 0x000000ff0b0b7812 */ /* 0x000fe400078ec0ff */
[----:B------:R-:W-:Y:S02]  /*1440*/  LOP3.LUT R18, R18, 0xff, RZ, 0xc0, !PT ;  /* 0x000000ff12127812 */ /* 0x000fe400078ec0ff */
[----:B------:R-:W-:-:S03]  /*1450*/  IADD3 R21, PT, PT, R11, -0x1, RZ ;  /* 0xffffffff0b157810 */ /* 0x000fc60007ffe0ff */
[----:B------:R-:W-:Y:S01]  /*1460*/  VIADD R20, R18, 0xffffffff ;  /* 0xffffffff12147836 */ /* 0x000fe20000000000 */
[----:B------:R-:W-:-:S04]  /*1470*/  ISETP.GT.U32.AND P0, PT, R21, 0xfd, PT ;  /* 0x000000fd1500780c */ /* 0x000fc80003f04070 */
[----:B------:R-:W-:-:S13]  /*1480*/  ISETP.GT.U32.OR P0, PT, R20, 0xfd, P0 ;  /* 0x000000fd1400780c */ /* 0x000fda0000704470 */
[----:B------:R-:W-:Y:S01]  /*1490*/  @!P0 MOV R4, RZ ;  /* 0x000000ff00048202 */ /* 0x000fe20000000f00 */
[----:B------:R-:W-:Y:S06]  /*14a0*/  @!P0 BRA `(.L_x_30) ;  /* 0x00000000005c8947 */ /* 0x000fec0003800000 */
[----:B------:R-:W-:Y:S02]  /*14b0*/  FSETP.GTU.FTZ.AND P0, PT, |R0|, +INF , PT ;  /* 0x7f8000000000780b */ /* 0x000fe40003f1c200 */
[----:B------:R-:W-:-:S04]  /*14c0*/  FSETP.GTU.FTZ.AND P1, PT, |R3|, +INF , PT ;  /* 0x7f8000000300780b */ /* 0x000fc80003f3c200 */
[----:B------:R-:W-:-:S13]  /*14d0*/  PLOP3.LUT P0, PT, P0, P1, PT, 0xf8, 0x8f ;  /* 0x00000000008f781c */ /* 0x000fda0000703f70 */
[----:B------:R-:W-:Y:S05]  /*14e0*/  @P0 BRA `(.L_x_31) ;  /* 0x00000004004c0947 */ /* 0x000fea0003800000 */
[----:B------:R-:W-:-:S13]  /*14f0*/  LOP3.LUT P0, RZ, R3, 0x7fffffff, R0, 0xc8, !PT ;  /* 0x7fffffff03ff7812 */ /* 0x000fda000780c800 */
[----:B------:R-:W-:Y:S05]  /*1500*/  @!P0 BRA `(.L_x_32) ;  /* 0x00000004003c8947 */ /* 0x000fea0003800000 */
[C---:B------:R-:W-:Y:S02]  /*1510*/  FSETP.NEU.FTZ.AND P2, PT, |R0|.reuse, +INF , PT ;  /* 0x7f8000000000780b */ /* 0x040fe40003f5d200 */
[----:B------:R-:W-:Y:S02]  /*1520*/  FSETP.NEU.FTZ.AND P1, PT, |R3|, +INF , PT ;  /* 0x7f8000000300780b */ /* 0x000fe40003f3d200 */
[----:B------:R-:W-:-:S11]  /*1530*/  FSETP.NEU.FTZ.AND P0, PT, |R0|, +INF , PT ;  /* 0x7f8000000000780b */ /* 0x000fd60003f1d200 */
[----:B------:R-:W-:Y:S05]  /*1540*/  @!P1 BRA !P2, `(.L_x_32) ;  /* 0x00000004002c9947 */ /* 0x000fea0005000000 */
[----:B------:R-:W-:-:S04]  /*1550*/  LOP3.LUT P2, RZ, R0, 0x7fffffff, RZ, 0xc0, !PT ;  /* 0x7fffffff00ff7812 */ /* 0x000fc8000784c0ff */
[----:B------:R-:W-:-:S13]  /*1560*/  PLOP3.LUT P1, PT, P1, P2, PT, 0x2f, 0xf2 ;  /* 0x0000000000f2781c */ /* 0x000fda0000f24577 */
[----:B------:R-:W-:Y:S05]  /*1570*/  @P1 BRA `(.L_x_33) ;  /* 0x0000000400181947 */ /* 0x000fea0003800000 */
[----:B------:R-:W-:-:S04]  /*1580*/  LOP3.LUT P1, RZ, R3, 0x7fffffff, RZ, 0xc0, !PT ;  /* 0x7fffffff03ff7812 */ /* 0x000fc8000782c0ff */
[----:B------:R-:W-:-:S13]  /*1590*/  PLOP3.LUT P0, PT, P0, P1, PT, 0x2f, 0xf2 ;  /* 0x0000000000f2781c */ /* 0x000fda0000702577 */
[----:B------:R-:W-:Y:S05]  /*15a0*/  @P0 BRA `(.L_x_34) ;  /* 0x0000000400000947 */ /* 0x000fea0003800000 */
[----:B------:R-:W-:Y:S02]  /*15b0*/  ISETP.GE.AND P0, PT, R20, RZ, PT ;  /* 0x000000ff1400720c */ /* 0x000fe40003f06270 */
[----:B------:R-:W-:-:S11]  /*15c0*/  ISETP.GE.AND P1, PT, R21, RZ, PT ;  /* 0x000000ff1500720c */ /* 0x000fd60003f26270 */
[----:B------:R-:W-:Y:S01]  /*15d0*/  @P0 IMAD.MOV.U32 R4, RZ, RZ, RZ ;  /* 0x000000ffff040224 */ /* 0x000fe200078e00ff */
[----:B------:R-:W-:Y:S01]  /*15e0*/  @!P0 MOV R4, 0xffffffc0 ;  /* 0xffffffc000048802 */ /* 0x000fe20000000f00 */
[----:B------:R-:W-:Y:S01]  /*15f0*/  @!P0 FFMA R0, R0, 1.84467440737095516160e+19, RZ ;  /* 0x5f80000000008823 */ /* 0x000fe200000000ff */
[----:B------:R-:W-:-:S03]  /*1600*/  @!P1 FFMA R3, R3, 1.84467440737095516160e+19, RZ ;  /* 0x5f80000003039823 */ /* 0x000fc600000000ff */
[----:B------:R-:W-:-:S07]  /*1610*/  @!P1 VIADD R4, R4, 0x40 ;  /* 0x0000004004049836 */ /* 0x000fce0000000000 */
.L_x_30:
[----:B------:R-:W-:Y:S01]  /*1620*/  LEA R20, R11, 0xc0800000, 0x17 ;  /* 0xc08000000b147811 */ /* 0x000fe200078eb8ff */
[----:B------:R-:W-:Y:S01]  /*1630*/  VIADD R18, R18, 0xffffff81 ;  /* 0xffffff8112127836 */ /* 0x000fe20000000000 */
[----:B------:R-:W-:Y:S02]  /*1640*/  BSSY.RECONVERGENT B1, `(.L_x_35) ;  /* 0x0000035000017945 */ /* 0x000fe40003800200 */
[----:B------:R-:W-:Y:S01]  /*1650*/  IADD3 R22, PT, PT, -R20, R3, RZ ;  /* 0x0000000314167210 */ /* 0x000fe20007ffe1ff */
[----:B------:R-:W-:-:S03]  /*1660*/  IMAD R0, R18, -0x800000, R0 ;  /* 0xff80000012007824 */ /* 0x000fc600078e0200 */
[----:B------:R-:W0:Y:S01]  /*1670*/  MUFU.RCP R20, R22 ;  /* 0x0000001600147308 */ /* 0x000e220000001000 */
[----:B------:R-:W-:-:S04]  /*1680*/  FADD.FTZ R21, -R22, -RZ ;  /* 0x800000ff16157221 */ /* 0x000fc80000010100 */
[----:B0-----:R-:W-:-:S04]  /*1690*/  FFMA R3, R20, R21, 1 ;  /* 0x3f80000014037423 */ /* 0x001fc80000000015 */
[----:B------:R-:W-:-:S04]  /*16a0*/  FFMA R3, R20, R3, R20 ;  /* 0x0000000314037223 */ /* 0x000fc80000000014 */
[----:B------:R-:W-:-:S04]  /*16b0*/  FFMA R20, R0, R3, RZ ;  /* 0x0000000300147223 */ /* 0x000fc800000000ff */
[----:B------:R-:W-:-:S04]  /*16c0*/  FFMA R23, R21, R20, R0 ;  /* 0x0000001415177223 */ /* 0x000fc80000000000 */
[----:B------:R-:W-:Y:S01]  /*16d0*/  FFMA R20, R3, R23, R20 ;  /* 0x0000001703147223 */ /* 0x000fe20000000014 */
[----:B------:R-:W-:-:S03]  /*16e0*/  IADD3 R23, PT, PT, R18, 0x7f, -R11 ;  /* 0x0000007f12177810 */ /* 0x000fc60007ffe80b */
[----:B------:R-:W-:Y:S01]  /*16f0*/  FFMA R21, R21, R20, R0 ;  /* 0x0000001415157223 */ /* 0x000fe20000000000 */
[----:B------:R-:W-:-:S03]  /*1700*/  IADD3 R23, PT, PT, R23, R4, RZ ;  /* 0x0000000417177210 */ /* 0x000fc60007ffe0ff */
[----:B------:R-:W-:-:S05]  /*1710*/  FFMA R0, R3, R21, R20 ;  /* 0x0000001503007223 */ /* 0x000fca0000000014 */
[----:B------:R-:W-:-:S04]  /*1720*/  SHF.R.U32.HI R11, RZ, 0x17, R0 ;  /* 0x00000017ff0b7819 */ /* 0x000fc80000011600 */
[----:B------:R-:W-:-:S05]  /*1730*/  LOP3.LUT R11, R11, 0xff, RZ, 0xc0, !PT ;  /* 0x000000ff0b0b7812 */ /* 0x000fca00078ec0ff */
[----:B------:R-:W-:-:S05]  /*1740*/  IMAD.IADD R11, R11, 0x1, R23 ;  /* 0x000000010b0b7824 */ /* 0x000fca00078e0217 */
[----:B------:R-:W-:-:S04]  /*1750*/  IADD3 R4, PT, PT, R11, -0x1, RZ ;  /* 0xffffffff0b047810 */ /* 0x000fc80007ffe0ff */
[----:B------:R-:W-:-:S13]  /*1760*/  ISETP.GE.U32.AND P0, PT, R4, 0xfe, PT ;  /* 0x000000fe0400780c */ /* 0x000fda0003f06070 */
[----:B------:R-:W-:Y:S05]  /*1770*/  @!P0 BRA `(.L_x_36) ;  /* 0x0000000000808947 */ /* 0x000fea0003800000 */
[----:B------:R-:W-:-:S13]  /*1780*/  ISETP.GT.AND P0, PT, R11, 0xfe, PT ;  /* 0x000000fe0b00780c */ /* 0x000fda0003f04270 */
[----:B------:R-:W-:Y:S05]  /*1790*/  @P0 BRA `(.L_x_37) ;  /* 0x00000000006c0947 */ /* 0x000fea0003800000 */
[----:B------:R-:W-:-:S13]  /*17a0*/  ISETP.GE.AND P0, PT, R11, 0x1, PT ;  /* 0x000000010b00780c */ /* 0x000fda0003f06270 */
[----:B------:R-:W-:Y:S05]  /*17b0*/  @P0 BRA `(.L_x_38) ;  /* 0x0000000000740947 */ /* 0x000fea0003800000 */
[----:B------:R-:W-:Y:S02]  /*17c0*/  ISETP.GE.AND P0, PT, R11, -0x18, PT ;  /* 0xffffffe80b00780c */ /* 0x000fe40003f06270 */
[----:B------:R-:W-:-:S11]  /*17d0*/  LOP3.LUT R0, R0, 0x80000000, RZ, 0xc0, !PT ;  /* 0x8000000000007812 */ /* 0x000fd600078ec0ff */
[----:B------:R-:W-:Y:S05]  /*17e0*/  @!P0 BRA `(.L_x_38) ;  /* 0x0000000000688947 */ /* 0x000fea0003800000 */
[-CC-:B------:R-:W-:Y:S01]  /*17f0*/  FFMA.RZ R4, R3, R21.reuse, R20.reuse ;  /* 0x0000001503047223 */ /* 0x180fe2000000c014 */
[C---:B------:R-:W-:Y:S02]  /*1800*/  ISETP.NE.AND P2, PT, R11.reuse, RZ, PT ;  /* 0x000000ff0b00720c */ /* 0x040fe40003f45270 */
[----:B------:R-:W-:Y:S02]  /*1810*/  ISETP.NE.AND P1, PT, R11, RZ, PT ;  /* 0x000000ff0b00720c */ /* 0x000fe40003f25270 */
[----:B------:R-:W-:Y:S01]  /*1820*/  LOP3.LUT R18, R4, 0x7fffff, RZ, 0xc0, !PT ;  /* 0x007fffff04127812 */ /* 0x000fe200078ec0ff */
[CCC-:B------:R-:W-:Y:S01]  /*1830*/  FFMA.RP R4, R3.reuse, R21.reuse, R20.reuse ;  /* 0x0000001503047223 */ /* 0x1c0fe20000008014 */
[----:B------:R-:W-:Y:S01]  /*1840*/  FFMA.RM R3, R3, R21, R20 ;  /* 0x0000001503037223 */ /* 0x000fe20000004014 */
[C---:B------:R-:W-:Y:S01]  /*1850*/  VIADD R21, R11.reuse, 0x20 ;  /* 0x000000200b157836 */ /* 0x040fe20000000000 */
[----:B------:R-:W-:Y:S02]  /*1860*/  LOP3.LUT R18, R18, 0x800000, RZ, 0xfc, !PT ;  /* 0x0080000012127812 */ /* 0x000fe400078efcff */
[----:B------:R-:W-:-:S02]  /*1870*/  IADD3 R11, PT, PT, -R11, RZ, RZ ;  /* 0x000000ff0b0b7210 */ /* 0x000fc40007ffe1ff */
[----:B------:R-:W-:Y:S02]  /*1880*/  SHF.L.U32 R21, R18, R21, RZ ;  /* 0x0000001512157219 */ /* 0x000fe400000006ff */
[----:B------:R-:W-:Y:S02]  /*1890*/  FSETP.NEU.FTZ.AND P0, PT, R4, R3, PT ;  /* 0x000000030400720b */ /* 0x000fe40003f1d000 */
[----:B------:R-:W-:Y:S02]  /*18a0*/  SEL R3, R11, RZ, P2 ;  /* 0x000000ff0b037207 */ /* 0x000fe40001000000 */
[----:B------:R-:W-:Y:S02]  /*18b0*/  ISETP.NE.AND P1, PT, R21, RZ, P1 ;  /* 0x000000ff1500720c */ /* 0x000fe40000f25270 */
[----:B------:R-:W-:Y:S02]  /*18c0*/  SHF.R.U32.HI R3, RZ, R3, R18 ;  /* 0x00000003ff037219 */ /* 0x000fe40000011612 */
[----:B------:R-:W-:-:S02]  /*18d0*/  PLOP3.LUT P0, PT, P0, P1, PT, 0xf8, 0x8f ;  /* 0x00000000008f781c */ /* 0x000fc40000703f70 */
[----:B------:R-:W-:Y:S02]  /*18e0*/  SHF.R.U32.HI R11, RZ, 0x1, R3 ;  /* 0x00000001ff0b7819 */ /* 0x000fe40000011603 */
[----:B------:R-:W-:-:S04]  /*18f0*/  SEL R4, RZ, 0x1, !P0 ;  /* 0x00000001ff047807 */ /* 0x000fc80004000000 */
[----:B------:R-:W-:-:S04]  /*1900*/  LOP3.LUT R4, R4, 0x1, R11, 0xf8, !PT ;  /* 0x0000000104047812 */ /* 0x000fc800078ef80b */
[----:B------:R-:W-:-:S05]  /*1910*/  LOP3.LUT R4, R4, R3, RZ, 0xc0, !PT ;  /* 0x0000000304047212 */ /* 0x000fca00078ec0ff */
[----:B------:R-:W-:-:S05]  /*1920*/  IMAD.IADD R11, R11, 0x1, R4 ;  /* 0x000000010b0b7824 */ /* 0x000fca00078e0204 */
[----:B------:R-:W-:Y:S01]  /*1930*/  LOP3.LUT R0, R11, R0, RZ, 0xfc, !PT ;  /* 0x000000000b007212 */ /* 0x000fe200078efcff */
[----:B------:R-:W-:Y:S06]  /*1940*/  BRA `(.L_x_38) ;  /* 0x0000000000107947 */ /* 0x000fec0003800000 */
.L_x_37:
[----:B------:R-:W-:-:S04]  /*1950*/  LOP3.LUT R0, R0, 0x80000000, RZ, 0xc0, !PT ;  /* 0x8000000000007812 */ /* 0x000fc800078ec0ff */
[----:B------:R-:W-:Y:S01]  /*1960*/  LOP3.LUT R0, R0, 0x7f800000, RZ, 0xfc, !PT ;  /* 0x7f80000000007812 */ /* 0x000fe200078efcff */
[----:B------:R-:W-:Y:S06]  /*1970*/  BRA `(.L_x_38) ;  /* 0x0000000000047947 */ /* 0x000fec0003800000 */
.L_x_36:
[----:B------:R-:W-:-:S07]  /*1980*/  LEA R0, R23, R0, 0x17 ;  /* 0x0000000017007211 */ /* 0x000fce00078eb8ff */
.L_x_38:
[----:B------:R-:W-:Y:S05]  /*1990*/  BSYNC.RECONVERGENT B1 ;  /* 0x0000000000017941 */ /* 0x000fea0003800200 */
.L_x_35:
[----:B------:R-:W-:Y:S05]  /*19a0*/  BRA `(.L_x_39) ;  /* 0x0000000000207947 */ /* 0x000fea0003800000 */
.L_x_34:
[----:B------:R-:W-:-:S04]  /*19b0*/  LOP3.LUT R0, R3, 0x80000000, R0, 0x48, !PT ;  /* 0x8000000003007812 */ /* 0x000fc800078e4800 */
[----:B------:R-:W-:Y:S01]  /*19c0*/  LOP3.LUT R0, R0, 0x7f800000, RZ, 0xfc, !PT ;  /* 0x7f80000000007812 */ /* 0x000fe200078efcff */
[----:B------:R-:W-:Y:S06]  /*19d0*/  BRA `(.L_x_39) ;  /* 0x0000000000147947 */ /* 0x000fec0003800000 */
.L_x_33:
[----:B------:R-:W-:Y:S01]  /*19e0*/  LOP3.LUT R0, R3, 0x80000000, R0, 0x48, !PT ;  /* 0x8000000003007812 */ /* 0x000fe200078e4800 */
[----:B------:R-:W-:Y:S06]  /*19f0*/  BRA `(.L_x_39) ;  /* 0x00000000000c7947 */ /* 0x000fec0003800000 */
.L_x_32:
[----:B------:R-:W0:Y:S01]  /*1a00*/  MUFU.RSQ R0, -QNAN ;  /* 0xffc0000000007908 */ /* 0x000e220000001400 */
[----:B------:R-:W-:Y:S05]  /*1a10*/  BRA `(.L_x_39) ;  /* 0x0000000000047947 */ /* 0x000fea0003800000 */
.L_x_31:
[----:B------:R-:W-:-:S07]  /*1a20*/  FADD.FTZ R0, R0, R3 ;  /* 0x0000000300007221 */ /* 0x000fce0000010000 */
.L_x_39:
[----:B------:R-:W-:Y:S05]  /*1a30*/  BSYNC.RECONVERGENT B0 ;  /* 0x0000000000007941 */ /* 0x000fea0003800200 */
.L_x_29:
[----:B------:R-:W-:Y:S02]  /*1a40*/  HFMA2 R21, -RZ, RZ, 0, 0 ;  /* 0x00000000ff157431 */ /* 0x000fe400000001ff */
[----:B------:R-:W-:-:S04]  /*1a50*/  IMAD.MOV.U32 R20, RZ, RZ, R16 ;  /* 0x000000ffff147224 */ /* 0x000fc800078e0010 */
[----:B0-----:R-:W-:Y:S05]  /*1a60*/  RET.REL.NODEC R20 `(_Z10layer_normILi256EEvPfS0_ii) ;  /* 0xffffffe414647950 */ /* 0x001fea0003c3ffff */
.L_x_40:
[----:B------:R-:W-:-:S00]  /*1a70*/  BRA `(.L_x_40) ;  /* 0xfffffffc00fc7947 */ /* 0x000fc0000383ffff */
[----:B------:R-:W-:-:S00]  /*1a80*/  NOP ;  /* 0x0000000000007918 */ /* 0x000fc00000000000 */
[----:B------:R-:W-:-:S00]  /*1a90*/  NOP ;  /* 0x0000000000007918 */ /* 0x000fc00000000000 */
[----:B------:R-:W-:-:S00]  /*1aa0*/  NOP ;  /* 0x0000000000007918 */ /* 0x000fc00000000000 */
[----:B------:R-:W-:-:S00]  /*1ab0*/  NOP ;  /* 0x0000000000007918 */ /* 0x000fc00000000000 */
[----:B------:R-:W-:-:S00]  /*1ac0*/  NOP ;  /* 0x0000000000007918 */ /* 0x000fc00000000000 */
[----:B------:R-:W-:-:S00]  /*1ad0*/  NOP ;  /* 0x0000000000007918 */ /* 0x000fc00000000000 */
[----:B------:R-:W-:-:S00]  /*1ae0*/  NOP ;  /* 0x0000000000007918 */ /* 0x000fc00000000000 */
[----:B------:R-:W-:-:S00]  /*1af0*/  NOP ;  /* 0x0000000000007918 */ /* 0x000fc00000000000 */
.L_x_41:


//--------------------- .nv.shared._Z10layer_normILi256EEvPfS0_ii --------------------------
	.section	.nv.shared._Z10layer_normILi256EEvPfS0_ii,"aw",@nobits
	.sectionflags	@""
	.align	16
.nv.shared._Z10layer_normILi256EEvPfS0_ii:
	.zero		1072


//--------------------- .nv.shared.reserved.0     --------------------------
	.section	.nv.shared.reserved.0,"aw",@nobits
	.weak		__nv_reservedSMEM_offset_0_alias
	.size		__nv_reservedSMEM_offset_0_alias, 0, 64
	.other		__nv_reservedSMEM_offset_0_alias,@"STO_CUDA_RESERVED_SHARED STV_DEFAULT"
__nv_reservedSMEM_offset_0_alias:
	.zero		0
	.zero		64


//--------------------- .nv.constant0._Z10layer_normILi256EEvPfS0_ii --------------------------
	.section	.nv.constant0._Z10layer_normILi256EEvPfS0_ii,"a",@progbits
	.sectionflags	@""
	.align	4
.nv.constant0._Z10layer_normILi256EEvPfS0_ii:
	.zero		920


//--------------------- SYMBOLS --------------------------

	.type		.nv.reservedSmem.offset0,@object
	.size		.nv.reservedSmem.offset0,0x4
	.type		.nv.reservedSmem.cap,@object
	.size		.nv.reservedSmem.cap,0x4
